//
// Generated by NVIDIA NVVM Compiler
//
// Compiler Build ID: CL-36424714
// Cuda compilation tools, release 13.0, V13.0.88
// Based on NVVM 20.0.0
//

.version 9.0
.target sm_100
.address_size 64

	// .globl	_Z27nppiThreshold_8u_C1R_kernelPKhiPhiiih8NppCmpOp

.visible .entry _Z27nppiThreshold_8u_C1R_kernelPKhiPhiiih8NppCmpOp(
	.param .u64 .ptr .align 1 _Z27nppiThreshold_8u_C1R_kernelPKhiPhiiih8NppCmpOp_param_0,
	.param .u32 _Z27nppiThreshold_8u_C1R_kernelPKhiPhiiih8NppCmpOp_param_1,
	.param .u64 .ptr .align 1 _Z27nppiThreshold_8u_C1R_kernelPKhiPhiiih8NppCmpOp_param_2,
	.param .u32 _Z27nppiThreshold_8u_C1R_kernelPKhiPhiiih8NppCmpOp_param_3,
	.param .u32 _Z27nppiThreshold_8u_C1R_kernelPKhiPhiiih8NppCmpOp_param_4,
	.param .u32 _Z27nppiThreshold_8u_C1R_kernelPKhiPhiiih8NppCmpOp_param_5,
	.param .u8 _Z27nppiThreshold_8u_C1R_kernelPKhiPhiiih8NppCmpOp_param_6,
	.param .u32 _Z27nppiThreshold_8u_C1R_kernelPKhiPhiiih8NppCmpOp_param_7
)
{
	.reg .pred 	%p<6>;
	.reg .b16 	%rs<9>;
	.reg .b32 	%r<18>;
	.reg .b64 	%rd<12>;

	ld.param.u64 	%rd2, [_Z27nppiThreshold_8u_C1R_kernelPKhiPhiiih8NppCmpOp_param_0];
	ld.param.u32 	%r4, [_Z27nppiThreshold_8u_C1R_kernelPKhiPhiiih8NppCmpOp_param_1];
	ld.param.u64 	%rd3, [_Z27nppiThreshold_8u_C1R_kernelPKhiPhiiih8NppCmpOp_param_2];
	ld.param.u32 	%r5, [_Z27nppiThreshold_8u_C1R_kernelPKhiPhiiih8NppCmpOp_param_3];
	ld.param.u32 	%r7, [_Z27nppiThreshold_8u_C1R_kernelPKhiPhiiih8NppCmpOp_param_4];
	ld.param.u32 	%r8, [_Z27nppiThreshold_8u_C1R_kernelPKhiPhiiih8NppCmpOp_param_5];
	ld.param.u8 	%rs5, [_Z27nppiThreshold_8u_C1R_kernelPKhiPhiiih8NppCmpOp_param_6];
	ld.param.u32 	%r6, [_Z27nppiThreshold_8u_C1R_kernelPKhiPhiiih8NppCmpOp_param_7];
	mov.u32 	%r10, %ctaid.x;
	mov.u32 	%r11, %ntid.x;
	mov.u32 	%r12, %tid.x;
	mad.lo.s32 	%r1, %r10, %r11, %r12;
	mov.u32 	%r13, %ctaid.y;
	mov.u32 	%r14, %ntid.y;
	mov.u32 	%r15, %tid.y;
	mad.lo.s32 	%r16, %r13, %r14, %r15;
	setp.ge.s32 	%p1, %r1, %r7;
	setp.ge.s32 	%p2, %r16, %r8;
	or.pred  	%p3, %p1, %p2;
	@%p3 bra 	$L__BB0_6;
	cvta.to.global.u64 	%rd4, %rd2;
	mul.lo.s32 	%r17, %r4, %r16;
	cvt.s64.s32 	%rd5, %r17;
	mul.lo.s32 	%r3, %r5, %r16;
	cvt.s64.s32 	%rd1, %r1;
	add.s64 	%rd6, %rd5, %rd1;
	add.s64 	%rd7, %rd4, %rd6;
	ld.global.u8 	%rs8, [%rd7];
	setp.eq.s32 	%p4, %r6, 4;
	@%p4 bra 	$L__BB0_4;
	setp.ne.s32 	%p5, %r6, 0;
	@%p5 bra 	$L__BB0_5;
	max.u16 	%rs8, %rs8, %rs5;
	bra.uni 	$L__BB0_5;
$L__BB0_4:
	min.u16 	%rs8, %rs8, %rs5;
$L__BB0_5:
	cvt.s64.s32 	%rd8, %r3;
	add.s64 	%rd9, %rd8, %rd1;
	cvta.to.global.u64 	%rd10, %rd3;
	add.s64 	%rd11, %rd10, %rd9;
	st.global.u8 	[%rd11], %rs8;
$L__BB0_6:
	ret;

}
	// .globl	_Z28nppiThreshold_8u_C1IR_kernelPhiiih8NppCmpOp
.visible .entry _Z28nppiThreshold_8u_C1IR_kernelPhiiih8NppCmpOp(
	.param .u64 .ptr .align 1 _Z28nppiThreshold_8u_C1IR_kernelPhiiih8NppCmpOp_param_0,
	.param .u32 _Z28nppiThreshold_8u_C1IR_kernelPhiiih8NppCmpOp_param_1,
	.param .u32 _Z28nppiThreshold_8u_C1IR_kernelPhiiih8NppCmpOp_param_2,
	.param .u32 _Z28nppiThreshold_8u_C1IR_kernelPhiiih8NppCmpOp_param_3,
	.param .u8 _Z28nppiThreshold_8u_C1IR_kernelPhiiih8NppCmpOp_param_4,
	.param .u32 _Z28nppiThreshold_8u_C1IR_kernelPhiiih8NppCmpOp_param_5
)
{
	.reg .pred 	%p<6>;
	.reg .b16 	%rs<9>;
	.reg .b32 	%r<16>;
	.reg .b64 	%rd<7>;

	ld.param.u64 	%rd2, [_Z28nppiThreshold_8u_C1IR_kernelPhiiih8NppCmpOp_param_0];
	ld.param.u32 	%r3, [_Z28nppiThreshold_8u_C1IR_kernelPhiiih8NppCmpOp_param_1];
	ld.param.u32 	%r5, [_Z28nppiThreshold_8u_C1IR_kernelPhiiih8NppCmpOp_param_2];
	ld.param.u32 	%r6, [_Z28nppiThreshold_8u_C1IR_kernelPhiiih8NppCmpOp_param_3];
	ld.param.u8 	%rs5, [_Z28nppiThreshold_8u_C1IR_kernelPhiiih8NppCmpOp_param_4];
	ld.param.u32 	%r4, [_Z28nppiThreshold_8u_C1IR_kernelPhiiih8NppCmpOp_param_5];
	mov.u32 	%r8, %ctaid.x;
	mov.u32 	%r9, %ntid.x;
	mov.u32 	%r10, %tid.x;
	mad.lo.s32 	%r1, %r8, %r9, %r10;
	mov.u32 	%r11, %ctaid.y;
	mov.u32 	%r12, %ntid.y;
	mov.u32 	%r13, %tid.y;
	mad.lo.s32 	%r14, %r11, %r12, %r13;
	setp.ge.s32 	%p1, %r1, %r5;
	setp.ge.s32 	%p2, %r14, %r6;
	or.pred  	%p3, %p1, %p2;
	@%p3 bra 	$L__BB1_6;
	cvta.to.global.u64 	%rd3, %rd2;
	mul.lo.s32 	%r15, %r3, %r14;
	cvt.s64.s32 	%rd4, %r15;
	cvt.s64.s32 	%rd5, %r1;
	add.s64 	%rd6, %rd4, %rd5;
	add.s64 	%rd1, %rd3, %rd6;
	ld.global.u8 	%rs8, [%rd1];
	setp.eq.s32 	%p4, %r4, 4;
	@%p4 bra 	$L__BB1_4;
	setp.ne.s32 	%p5, %r4, 0;
	@%p5 bra 	$L__BB1_5;
	max.u16 	%rs8, %rs8, %rs5;
	bra.uni 	$L__BB1_5;
$L__BB1_4:
	min.u16 	%rs8, %rs8, %rs5;
$L__BB1_5:
	st.global.u8 	[%rd1], %rs8;
$L__BB1_6:
	ret;

}
	// .globl	_Z28nppiThreshold_32f_C1R_kernelPKfiPfiiif8NppCmpOp
.visible .entry _Z28nppiThreshold_32f_C1R_kernelPKfiPfiiif8NppCmpOp(
	.param .u64 .ptr .align 1 _Z28nppiThreshold_32f_C1R_kernelPKfiPfiiif8NppCmpOp_param_0,
	.param .u32 _Z28nppiThreshold_32f_C1R_kernelPKfiPfiiif8NppCmpOp_param_1,
	.param .u64 .ptr .align 1 _Z28nppiThreshold_32f_C1R_kernelPKfiPfiiif8NppCmpOp_param_2,
	.param .u32 _Z28nppiThreshold_32f_C1R_kernelPKfiPfiiif8NppCmpOp_param_3,
	.param .u32 _Z28nppiThreshold_32f_C1R_kernelPKfiPfiiif8NppCmpOp_param_4,
	.param .u32 _Z28nppiThreshold_32f_C1R_kernelPKfiPfiiif8NppCmpOp_param_5,
	.param .f32 _Z28nppiThreshold_32f_C1R_kernelPKfiPfiiif8NppCmpOp_param_6,
	.param .u32 _Z28nppiThreshold_32f_C1R_kernelPKfiPfiiif8NppCmpOp_param_7
)
{
	.reg .pred 	%p<8>;
	.reg .b32 	%r<18>;
	.reg .b32 	%f<7>;
	.reg .b64 	%rd<13>;

	ld.param.u64 	%rd2, [_Z28nppiThreshold_32f_C1R_kernelPKfiPfiiif8NppCmpOp_param_0];
	ld.param.u32 	%r3, [_Z28nppiThreshold_32f_C1R_kernelPKfiPfiiif8NppCmpOp_param_1];
	ld.param.u64 	%rd3, [_Z28nppiThreshold_32f_C1R_kernelPKfiPfiiif8NppCmpOp_param_2];
	ld.param.u32 	%r4, [_Z28nppiThreshold_32f_C1R_kernelPKfiPfiiif8NppCmpOp_param_3];
	ld.param.u32 	%r6, [_Z28nppiThreshold_32f_C1R_kernelPKfiPfiiif8NppCmpOp_param_4];
	ld.param.u32 	%r7, [_Z28nppiThreshold_32f_C1R_kernelPKfiPfiiif8NppCmpOp_param_5];
	ld.param.f32 	%f5, [_Z28nppiThreshold_32f_C1R_kernelPKfiPfiiif8NppCmpOp_param_6];
	ld.param.u32 	%r5, [_Z28nppiThreshold_32f_C1R_kernelPKfiPfiiif8NppCmpOp_param_7];
	mov.u32 	%r9, %ctaid.x;
	mov.u32 	%r10, %ntid.x;
	mov.u32 	%r11, %tid.x;
	mad.lo.s32 	%r1, %r9, %r10, %r11;
	mov.u32 	%r12, %ctaid.y;
	mov.u32 	%r13, %ntid.y;
	mov.u32 	%r14, %tid.y;
	mad.lo.s32 	%r15, %r12, %r13, %r14;
	setp.ge.s32 	%p1, %r1, %r6;
	setp.ge.s32 	%p2, %r15, %r7;
	or.pred  	%p3, %p1, %p2;
	@%p3 bra 	$L__BB2_6;
	cvta.to.global.u64 	%rd4, %rd2;
	cvta.to.global.u64 	%rd5, %rd3;
	mul.lo.s32 	%r16, %r3, %r15;
	cvt.s64.s32 	%rd6, %r16;
	add.s64 	%rd7, %rd4, %rd6;
	mul.lo.s32 	%r17, %r4, %r15;
	cvt.s64.s32 	%rd8, %r17;
	add.s64 	%rd1, %rd5, %rd8;
	mul.wide.s32 	%rd9, %r1, 4;
	add.s64 	%rd10, %rd7, %rd9;
	ld.global.f32 	%f6, [%rd10];
	setp.eq.s32 	%p4, %r5, 4;
	@%p4 bra 	$L__BB2_4;
	setp.ne.s32 	%p5, %r5, 0;
	@%p5 bra 	$L__BB2_5;
	setp.lt.f32 	%p7, %f6, %f5;
	selp.f32 	%f6, %f5, %f6, %p7;
	bra.uni 	$L__BB2_5;
$L__BB2_4:
	setp.gt.f32 	%p6, %f6, %f5;
	selp.f32 	%f6, %f5, %f6, %p6;
$L__BB2_5:
	add.s64 	%rd12, %rd1, %rd9;
	st.global.f32 	[%rd12], %f6;
$L__BB2_6:
	ret;

}
	// .globl	_Z33nppiThreshold_LTVal_8u_C1R_kernelPKhiPhiiihh
.visible .entry _Z33nppiThreshold_LTVal_8u_C1R_kernelPKhiPhiiihh(
	.param .u64 .ptr .align 1 _Z33nppiThreshold_LTVal_8u_C1R_kernelPKhiPhiiihh_param_0,
	.param .u32 _Z33nppiThreshold_LTVal_8u_C1R_kernelPKhiPhiiihh_param_1,
	.param .u64 .ptr .align 1 _Z33nppiThreshold_LTVal_8u_C1R_kernelPKhiPhiiihh_param_2,
	.param .u32 _Z33nppiThreshold_LTVal_8u_C1R_kernelPKhiPhiiihh_param_3,
	.param .u32 _Z33nppiThreshold_LTVal_8u_C1R_kernelPKhiPhiiihh_param_4,
	.param .u32 _Z33nppiThreshold_LTVal_8u_C1R_kernelPKhiPhiiihh_param_5,
	.param .u8 _Z33nppiThreshold_LTVal_8u_C1R_kernelPKhiPhiiihh_param_6,
	.param .u8 _Z33nppiThreshold_LTVal_8u_C1R_kernelPKhiPhiiihh_param_7
)
{
	.reg .pred 	%p<5>;
	.reg .b16 	%rs<5>;
	.reg .b32 	%r<17>;
	.reg .b64 	%rd<12>;

	ld.param.u64 	%rd1, [_Z33nppiThreshold_LTVal_8u_C1R_kernelPKhiPhiiihh_param_0];
	ld.param.u32 	%r3, [_Z33nppiThreshold_LTVal_8u_C1R_kernelPKhiPhiiihh_param_1];
	ld.param.u64 	%rd2, [_Z33nppiThreshold_LTVal_8u_C1R_kernelPKhiPhiiihh_param_2];
	ld.param.u32 	%r4, [_Z33nppiThreshold_LTVal_8u_C1R_kernelPKhiPhiiihh_param_3];
	ld.param.u32 	%r5, [_Z33nppiThreshold_LTVal_8u_C1R_kernelPKhiPhiiihh_param_4];
	ld.param.u32 	%r6, [_Z33nppiThreshold_LTVal_8u_C1R_kernelPKhiPhiiihh_param_5];
	ld.param.u8 	%rs1, [_Z33nppiThreshold_LTVal_8u_C1R_kernelPKhiPhiiihh_param_6];
	ld.param.u8 	%rs2, [_Z33nppiThreshold_LTVal_8u_C1R_kernelPKhiPhiiihh_param_7];
	mov.u32 	%r8, %ctaid.x;
	mov.u32 	%r9, %ntid.x;
	mov.u32 	%r10, %tid.x;
	mad.lo.s32 	%r1, %r8, %r9, %r10;
	mov.u32 	%r11, %ctaid.y;
	mov.u32 	%r12, %ntid.y;
	mov.u32 	%r13, %tid.y;
	mad.lo.s32 	%r14, %r11, %r12, %r13;
	setp.ge.s32 	%p1, %r1, %r5;
	setp.ge.s32 	%p2, %r14, %r6;
	or.pred  	%p3, %p1, %p2;
	@%p3 bra 	$L__BB3_2;
	cvta.to.global.u64 	%rd3, %rd2;
	cvta.to.global.u64 	%rd4, %rd1;
	mul.lo.s32 	%r15, %r3, %r14;
	cvt.s64.s32 	%rd5, %r15;
	mul.lo.s32 	%r16, %r4, %r14;
	cvt.s64.s32 	%rd6, %r16;
	cvt.s64.s32 	%rd7, %r1;
	add.s64 	%rd8, %rd5, %rd7;
	add.s64 	%rd9, %rd4, %rd8;
	ld.global.u8 	%rs3, [%rd9];
	setp.lt.u16 	%p4, %rs3, %rs1;
	selp.b16 	%rs4, %rs2, %rs3, %p4;
	add.s64 	%rd10, %rd6, %rd7;
	add.s64 	%rd11, %rd3, %rd10;
	st.global.u8 	[%rd11], %rs4;
$L__BB3_2:
	ret;

}
	// .globl	_Z34nppiThreshold_LTVal_8u_C1IR_kernelPhiiihh
.visible .entry _Z34nppiThreshold_LTVal_8u_C1IR_kernelPhiiihh(
	.param .u64 .ptr .align 1 _Z34nppiThreshold_LTVal_8u_C1IR_kernelPhiiihh_param_0,
	.param .u32 _Z34nppiThreshold_LTVal_8u_C1IR_kernelPhiiihh_param_1,
	.param .u32 _Z34nppiThreshold_LTVal_8u_C1IR_kernelPhiiihh_param_2,
	.param .u32 _Z34nppiThreshold_LTVal_8u_C1IR_kernelPhiiihh_param_3,
	.param .u8 _Z34nppiThreshold_LTVal_8u_C1IR_kernelPhiiihh_param_4,
	.param .u8 _Z34nppiThreshold_LTVal_8u_C1IR_kernelPhiiihh_param_5
)
{
	.reg .pred 	%p<5>;
	.reg .b16 	%rs<5>;
	.reg .b32 	%r<15>;
	.reg .b64 	%rd<7>;

	ld.param.u64 	%rd1, [_Z34nppiThreshold_LTVal_8u_C1IR_kernelPhiiihh_param_0];
	ld.param.u32 	%r3, [_Z34nppiThreshold_LTVal_8u_C1IR_kernelPhiiihh_param_1];
	ld.param.u32 	%r4, [_Z34nppiThreshold_LTVal_8u_C1IR_kernelPhiiihh_param_2];
	ld.param.u32 	%r5, [_Z34nppiThreshold_LTVal_8u_C1IR_kernelPhiiihh_param_3];
	ld.param.u8 	%rs1, [_Z34nppiThreshold_LTVal_8u_C1IR_kernelPhiiihh_param_4];
	ld.param.u8 	%rs2, [_Z34nppiThreshold_LTVal_8u_C1IR_kernelPhiiihh_param_5];
	mov.u32 	%r7, %ctaid.x;
	mov.u32 	%r8, %ntid.x;
	mov.u32 	%r9, %tid.x;
	mad.lo.s32 	%r1, %r7, %r8, %r9;
	mov.u32 	%r10, %ctaid.y;
	mov.u32 	%r11, %ntid.y;
	mov.u32 	%r12, %tid.y;
	mad.lo.s32 	%r13, %r10, %r11, %r12;
	setp.ge.s32 	%p1, %r1, %r4;
	setp.ge.s32 	%p2, %r13, %r5;
	or.pred  	%p3, %p1, %p2;
	@%p3 bra 	$L__BB4_2;
	cvta.to.global.u64 	%rd2, %rd1;
	mul.lo.s32 	%r14, %r3, %r13;
	cvt.s64.s32 	%rd3, %r14;
	cvt.s64.s32 	%rd4, %r1;
	add.s64 	%rd5, %rd3, %rd4;
	add.s64 	%rd6, %rd2, %rd5;
	ld.global.u8 	%rs3, [%rd6];
	setp.lt.u16 	%p4, %rs3, %rs1;
	selp.b16 	%rs4, %rs2, %rs3, %p4;
	st.global.u8 	[%rd6], %rs4;
$L__BB4_2:
	ret;

}
	// .globl	_Z33nppiThreshold_GTVal_8u_C1R_kernelPKhiPhiiihh
.visible .entry _Z33nppiThreshold_GTVal_8u_C1R_kernelPKhiPhiiihh(
	.param .u64 .ptr .align 1 _Z33nppiThreshold_GTVal_8u_C1R_kernelPKhiPhiiihh_param_0,
	.param .u32 _Z33nppiThreshold_GTVal_8u_C1R_kernelPKhiPhiiihh_param_1,
	.param .u64 .ptr .align 1 _Z33nppiThreshold_GTVal_8u_C1R_kernelPKhiPhiiihh_param_2,
	.param .u32 _Z33nppiThreshold_GTVal_8u_C1R_kernelPKhiPhiiihh_param_3,
	.param .u32 _Z33nppiThreshold_GTVal_8u_C1R_kernelPKhiPhiiihh_param_4,
	.param .u32 _Z33nppiThreshold_GTVal_8u_C1R_kernelPKhiPhiiihh_param_5,
	.param .u8 _Z33nppiThreshold_GTVal_8u_C1R_kernelPKhiPhiiihh_param_6,
	.param .u8 _Z33nppiThreshold_GTVal_8u_C1R_kernelPKhiPhiiihh_param_7
)
{
	.reg .pred 	%p<5>;
	.reg .b16 	%rs<5>;
	.reg .b32 	%r<17>;
	.reg .b64 	%rd<12>;

	ld.param.u64 	%rd1, [_Z33nppiThreshold_GTVal_8u_C1R_kernelPKhiPhiiihh_param_0];
	ld.param.u32 	%r3, [_Z33nppiThreshold_GTVal_8u_C1R_kernelPKhiPhiiihh_param_1];
	ld.param.u64 	%rd2, [_Z33nppiThreshold_GTVal_8u_C1R_kernelPKhiPhiiihh_param_2];
	ld.param.u32 	%r4, [_Z33nppiThreshold_GTVal_8u_C1R_kernelPKhiPhiiihh_param_3];
	ld.param.u32 	%r5, [_Z33nppiThreshold_GTVal_8u_C1R_kernelPKhiPhiiihh_param_4];
	ld.param.u32 	%r6, [_Z33nppiThreshold_GTVal_8u_C1R_kernelPKhiPhiiihh_param_5];
	ld.param.u8 	%rs1, [_Z33nppiThreshold_GTVal_8u_C1R_kernelPKhiPhiiihh_param_6];
	ld.param.u8 	%rs2, [_Z33nppiThreshold_GTVal_8u_C1R_kernelPKhiPhiiihh_param_7];
	mov.u32 	%r8, %ctaid.x;
	mov.u32 	%r9, %ntid.x;
	mov.u32 	%r10, %tid.x;
	mad.lo.s32 	%r1, %r8, %r9, %r10;
	mov.u32 	%r11, %ctaid.y;
	mov.u32 	%r12, %ntid.y;
	mov.u32 	%r13, %tid.y;
	mad.lo.s32 	%r14, %r11, %r12, %r13;
	setp.ge.s32 	%p1, %r1, %r5;
	setp.ge.s32 	%p2, %r14, %r6;
	or.pred  	%p3, %p1, %p2;
	@%p3 bra 	$L__BB5_2;
	cvta.to.global.u64 	%rd3, %rd2;
	cvta.to.global.u64 	%rd4, %rd1;
	mul.lo.s32 	%r15, %r3, %r14;
	cvt.s64.s32 	%rd5, %r15;
	mul.lo.s32 	%r16, %r4, %r14;
	cvt.s64.s32 	%rd6, %r16;
	cvt.s64.s32 	%rd7, %r1;
	add.s64 	%rd8, %rd5, %rd7;
	add.s64 	%rd9, %rd4, %rd8;
	ld.global.u8 	%rs3, [%rd9];
	setp.gt.u16 	%p4, %rs3, %rs1;
	selp.b16 	%rs4, %rs2, %rs3, %p4;
	add.s64 	%rd10, %rd6, %rd7;
	add.s64 	%rd11, %rd3, %rd10;
	st.global.u8 	[%rd11], %rs4;
$L__BB5_2:
	ret;

}
	// .globl	_Z34nppiThreshold_GTVal_8u_C1IR_kernelPhiiihh
.visible .entry _Z34nppiThreshold_GTVal_8u_C1IR_kernelPhiiihh(
	.param .u64 .ptr .align 1 _Z34nppiThreshold_GTVal_8u_C1IR_kernelPhiiihh_param_0,
	.param .u32 _Z34nppiThreshold_GTVal_8u_C1IR_kernelPhiiihh_param_1,
	.param .u32 _Z34nppiThreshold_GTVal_8u_C1IR_kernelPhiiihh_param_2,
	.param .u32 _Z34nppiThreshold_GTVal_8u_C1IR_kernelPhiiihh_param_3,
	.param .u8 _Z34nppiThreshold_GTVal_8u_C1IR_kernelPhiiihh_param_4,
	.param .u8 _Z34nppiThreshold_GTVal_8u_C1IR_kernelPhiiihh_param_5
)
{
	.reg .pred 	%p<5>;
	.reg .b16 	%rs<5>;
	.reg .b32 	%r<15>;
	.reg .b64 	%rd<7>;

	ld.param.u64 	%rd1, [_Z34nppiThreshold_GTVal_8u_C1IR_kernelPhiiihh_param_0];
	ld.param.u32 	%r3, [_Z34nppiThreshold_GTVal_8u_C1IR_kernelPhiiihh_param_1];
	ld.param.u32 	%r4, [_Z34nppiThreshold_GTVal_8u_C1IR_kernelPhiiihh_param_2];
	ld.param.u32 	%r5, [_Z34nppiThreshold_GTVal_8u_C1IR_kernelPhiiihh_param_3];
	ld.param.u8 	%rs1, [_Z34nppiThreshold_GTVal_8u_C1IR_kernelPhiiihh_param_4];
	ld.param.u8 	%rs2, [_Z34nppiThreshold_GTVal_8u_C1IR_kernelPhiiihh_param_5];
	mov.u32 	%r7, %ctaid.x;
	mov.u32 	%r8, %ntid.x;
	mov.u32 	%r9, %tid.x;
	mad.lo.s32 	%r1, %r7, %r8, %r9;
	mov.u32 	%r10, %ctaid.y;
	mov.u32 	%r11, %ntid.y;
	mov.u32 	%r12, %tid.y;
	mad.lo.s32 	%r13, %r10, %r11, %r12;
	setp.ge.s32 	%p1, %r1, %r4;
	setp.ge.s32 	%p2, %r13, %r5;
	or.pred  	%p3, %p1, %p2;
	@%p3 bra 	$L__BB6_2;
	cvta.to.global.u64 	%rd2, %rd1;
	mul.lo.s32 	%r14, %r3, %r13;
	cvt.s64.s32 	%rd3, %r14;
	cvt.s64.s32 	%rd4, %r1;
	add.s64 	%rd5, %rd3, %rd4;
	add.s64 	%rd6, %rd2, %rd5;
	ld.global.u8 	%rs3, [%rd6];
	setp.gt.u16 	%p4, %rs3, %rs1;
	selp.b16 	%rs4, %rs2, %rs3, %p4;
	st.global.u8 	[%rd6], %rs4;
$L__BB6_2:
	ret;

}
	// .globl	_Z38nppiThreshold_LTValGTVal_8u_C1R_kernelPKhiPhiiihhhh
.visible .entry _Z38nppiThreshold_LTValGTVal_8u_C1R_kernelPKhiPhiiihhhh(
	.param .u64 .ptr .align 1 _Z38nppiThreshold_LTValGTVal_8u_C1R_kernelPKhiPhiiihhhh_param_0,
	.param .u32 _Z38nppiThreshold_LTValGTVal_8u_C1R_kernelPKhiPhiiihhhh_param_1,
	.param .u64 .ptr .align 1 _Z38nppiThreshold_LTValGTVal_8u_C1R_kernelPKhiPhiiihhhh_param_2,
	.param .u32 _Z38nppiThreshold_LTValGTVal_8u_C1R_kernelPKhiPhiiihhhh_param_3,
	.param .u32 _Z38nppiThreshold_LTValGTVal_8u_C1R_kernelPKhiPhiiihhhh_param_4,
	.param .u32 _Z38nppiThreshold_LTValGTVal_8u_C1R_kernelPKhiPhiiihhhh_param_5,
	.param .u8 _Z38nppiThreshold_LTValGTVal_8u_C1R_kernelPKhiPhiiihhhh_param_6,
	.param .u8 _Z38nppiThreshold_LTValGTVal_8u_C1R_kernelPKhiPhiiihhhh_param_7,
	.param .u8 _Z38nppiThreshold_LTValGTVal_8u_C1R_kernelPKhiPhiiihhhh_param_8,
	.param .u8 _Z38nppiThreshold_LTValGTVal_8u_C1R_kernelPKhiPhiiihhhh_param_9
)
{
	.reg .pred 	%p<6>;
	.reg .b16 	%rs<6>;
	.reg .b32 	%r<17>;
	.reg .b64 	%rd<14>;

	ld.param.u64 	%rd3, [_Z38nppiThreshold_LTValGTVal_8u_C1R_kernelPKhiPhiiihhhh_param_0];
	ld.param.u32 	%r3, [_Z38nppiThreshold_LTValGTVal_8u_C1R_kernelPKhiPhiiihhhh_param_1];
	ld.param.u64 	%rd4, [_Z38nppiThreshold_LTValGTVal_8u_C1R_kernelPKhiPhiiihhhh_param_2];
	ld.param.u32 	%r4, [_Z38nppiThreshold_LTValGTVal_8u_C1R_kernelPKhiPhiiihhhh_param_3];
	ld.param.u32 	%r5, [_Z38nppiThreshold_LTValGTVal_8u_C1R_kernelPKhiPhiiihhhh_param_4];
	ld.param.u32 	%r6, [_Z38nppiThreshold_LTValGTVal_8u_C1R_kernelPKhiPhiiihhhh_param_5];
	ld.param.u8 	%rs2, [_Z38nppiThreshold_LTValGTVal_8u_C1R_kernelPKhiPhiiihhhh_param_6];
	ld.param.u8 	%rs3, [_Z38nppiThreshold_LTValGTVal_8u_C1R_kernelPKhiPhiiihhhh_param_7];
	ld.param.u8 	%rs4, [_Z38nppiThreshold_LTValGTVal_8u_C1R_kernelPKhiPhiiihhhh_param_8];
	ld.param.u8 	%rs5, [_Z38nppiThreshold_LTValGTVal_8u_C1R_kernelPKhiPhiiihhhh_param_9];
	mov.u32 	%r8, %ctaid.x;
	mov.u32 	%r9, %ntid.x;
	mov.u32 	%r10, %tid.x;
	mad.lo.s32 	%r1, %r8, %r9, %r10;
	mov.u32 	%r11, %ctaid.y;
	mov.u32 	%r12, %ntid.y;
	mov.u32 	%r13, %tid.y;
	mad.lo.s32 	%r14, %r11, %r12, %r13;
	setp.ge.s32 	%p1, %r1, %r5;
	setp.ge.s32 	%p2, %r14, %r6;
	or.pred  	%p3, %p1, %p2;
	@%p3 bra 	$L__BB7_6;
	cvta.to.global.u64 	%rd5, %rd3;
	cvta.to.global.u64 	%rd6, %rd4;
	mul.lo.s32 	%r15, %r3, %r14;
	cvt.s64.s32 	%rd7, %r15;
	mul.lo.s32 	%r16, %r4, %r14;
	cvt.s64.s32 	%rd8, %r16;
	add.s64 	%rd1, %rd6, %rd8;
	cvt.s64.s32 	%rd2, %r1;
	add.s64 	%rd9, %rd7, %rd2;
	add.s64 	%rd10, %rd5, %rd9;
	ld.global.u8 	%rs1, [%rd10];
	setp.ge.u16 	%p4, %rs1, %rs2;
	@%p4 bra 	$L__BB7_3;
	add.s64 	%rd13, %rd1, %rd2;
	st.global.u8 	[%rd13], %rs3;
	bra.uni 	$L__BB7_6;
$L__BB7_3:
	setp.le.u16 	%p5, %rs1, %rs4;
	@%p5 bra 	$L__BB7_5;
	add.s64 	%rd12, %rd1, %rd2;
	st.global.u8 	[%rd12], %rs5;
	bra.uni 	$L__BB7_6;
$L__BB7_5:
	add.s64 	%rd11, %rd1, %rd2;
	st.global.u8 	[%rd11], %rs1;
$L__BB7_6:
	ret;

}
	// .globl	_Z34nppiThreshold_LTVal_32f_C1R_kernelPKfiPfiiiff
.visible .entry _Z34nppiThreshold_LTVal_32f_C1R_kernelPKfiPfiiiff(
	.param .u64 .ptr .align 1 _Z34nppiThreshold_LTVal_32f_C1R_kernelPKfiPfiiiff_param_0,
	.param .u32 _Z34nppiThreshold_LTVal_32f_C1R_kernelPKfiPfiiiff_param_1,
	.param .u64 .ptr .align 1 _Z34nppiThreshold_LTVal_32f_C1R_kernelPKfiPfiiiff_param_2,
	.param .u32 _Z34nppiThreshold_LTVal_32f_C1R_kernelPKfiPfiiiff_param_3,
	.param .u32 _Z34nppiThreshold_LTVal_32f_C1R_kernelPKfiPfiiiff_param_4,
	.param .u32 _Z34nppiThreshold_LTVal_32f_C1R_kernelPKfiPfiiiff_param_5,
	.param .f32 _Z34nppiThreshold_LTVal_32f_C1R_kernelPKfiPfiiiff_param_6,
	.param .f32 _Z34nppiThreshold_LTVal_32f_C1R_kernelPKfiPfiiiff_param_7
)
{
	.reg .pred 	%p<5>;
	.reg .b32 	%r<17>;
	.reg .b32 	%f<5>;
	.reg .b64 	%rd<12>;

	ld.param.u64 	%rd1, [_Z34nppiThreshold_LTVal_32f_C1R_kernelPKfiPfiiiff_param_0];
	ld.param.u32 	%r3, [_Z34nppiThreshold_LTVal_32f_C1R_kernelPKfiPfiiiff_param_1];
	ld.param.u64 	%rd2, [_Z34nppiThreshold_LTVal_32f_C1R_kernelPKfiPfiiiff_param_2];
	ld.param.u32 	%r4, [_Z34nppiThreshold_LTVal_32f_C1R_kernelPKfiPfiiiff_param_3];
	ld.param.u32 	%r5, [_Z34nppiThreshold_LTVal_32f_C1R_kernelPKfiPfiiiff_param_4];
	ld.param.u32 	%r6, [_Z34nppiThreshold_LTVal_32f_C1R_kernelPKfiPfiiiff_param_5];
	ld.param.f32 	%f1, [_Z34nppiThreshold_LTVal_32f_C1R_kernelPKfiPfiiiff_param_6];
	ld.param.f32 	%f2, [_Z34nppiThreshold_LTVal_32f_C1R_kernelPKfiPfiiiff_param_7];
	mov.u32 	%r8, %ctaid.x;
	mov.u32 	%r9, %ntid.x;
	mov.u32 	%r10, %tid.x;
	mad.lo.s32 	%r1, %r8, %r9, %r10;
	mov.u32 	%r11, %ctaid.y;
	mov.u32 	%r12, %ntid.y;
	mov.u32 	%r13, %tid.y;
	mad.lo.s32 	%r14, %r11, %r12, %r13;
	setp.ge.s32 	%p1, %r1, %r5;
	setp.ge.s32 	%p2, %r14, %r6;
	or.pred  	%p3, %p1, %p2;
	@%p3 bra 	$L__BB8_2;
	cvta.to.global.u64 	%rd3, %rd1;
	cvta.to.global.u64 	%rd4, %rd2;
	mul.lo.s32 	%r15, %r3, %r14;
	cvt.s64.s32 	%rd5, %r15;
	add.s64 	%rd6, %rd3, %rd5;
	mul.lo.s32 	%r16, %r4, %r14;
	cvt.s64.s32 	%rd7, %r16;
	add.s64 	%rd8, %rd4, %rd7;
	mul.wide.s32 	%rd9, %r1, 4;
	add.s64 	%rd10, %rd6, %rd9;
	ld.global.f32 	%f3, [%rd10];
	setp.lt.f32 	%p4, %f3, %f1;
	selp.f32 	%f4, %f2, %f3, %p4;
	add.s64 	%rd11, %rd8, %rd9;
	st.global.f32 	[%rd11], %f4;
$L__BB8_2:
	ret;

}
	// .globl	_Z33nppiThreshold_LTVal_8u_C3R_kernelPKhiPhiiiS0_S0_
.visible .entry _Z33nppiThreshold_LTVal_8u_C3R_kernelPKhiPhiiiS0_S0_(
	.param .u64 .ptr .align 1 _Z33nppiThreshold_LTVal_8u_C3R_kernelPKhiPhiiiS0_S0__param_0,
	.param .u32 _Z33nppiThreshold_LTVal_8u_C3R_kernelPKhiPhiiiS0_S0__param_1,
	.param .u64 .ptr .align 1 _Z33nppiThreshold_LTVal_8u_C3R_kernelPKhiPhiiiS0_S0__param_2,
	.param .u32 _Z33nppiThreshold_LTVal_8u_C3R_kernelPKhiPhiiiS0_S0__param_3,
	.param .u32 _Z33nppiThreshold_LTVal_8u_C3R_kernelPKhiPhiiiS0_S0__param_4,
	.param .u32 _Z33nppiThreshold_LTVal_8u_C3R_kernelPKhiPhiiiS0_S0__param_5,
	.param .u64 .ptr .align 1 _Z33nppiThreshold_LTVal_8u_C3R_kernelPKhiPhiiiS0_S0__param_6,
	.param .u64 .ptr .align 1 _Z33nppiThreshold_LTVal_8u_C3R_kernelPKhiPhiiiS0_S0__param_7
)
{
	.reg .pred 	%p<7>;
	.reg .b16 	%rs<16>;
	.reg .b32 	%r<18>;
	.reg .b64 	%rd<16>;

	ld.param.u64 	%rd6, [_Z33nppiThreshold_LTVal_8u_C3R_kernelPKhiPhiiiS0_S0__param_0];
	ld.param.u32 	%r4, [_Z33nppiThreshold_LTVal_8u_C3R_kernelPKhiPhiiiS0_S0__param_1];
	ld.param.u64 	%rd7, [_Z33nppiThreshold_LTVal_8u_C3R_kernelPKhiPhiiiS0_S0__param_2];
	ld.param.u32 	%r5, [_Z33nppiThreshold_LTVal_8u_C3R_kernelPKhiPhiiiS0_S0__param_3];
	ld.param.u32 	%r6, [_Z33nppiThreshold_LTVal_8u_C3R_kernelPKhiPhiiiS0_S0__param_4];
	ld.param.u32 	%r7, [_Z33nppiThreshold_LTVal_8u_C3R_kernelPKhiPhiiiS0_S0__param_5];
	ld.param.u64 	%rd8, [_Z33nppiThreshold_LTVal_8u_C3R_kernelPKhiPhiiiS0_S0__param_6];
	ld.param.u64 	%rd9, [_Z33nppiThreshold_LTVal_8u_C3R_kernelPKhiPhiiiS0_S0__param_7];
	cvta.to.global.u64 	%rd1, %rd9;
	cvta.to.global.u64 	%rd2, %rd8;
	mov.u32 	%r9, %ctaid.x;
	mov.u32 	%r10, %ntid.x;
	mov.u32 	%r11, %tid.x;
	mad.lo.s32 	%r1, %r9, %r10, %r11;
	mov.u32 	%r12, %ctaid.y;
	mov.u32 	%r13, %ntid.y;
	mov.u32 	%r14, %tid.y;
	mad.lo.s32 	%r15, %r12, %r13, %r14;
	setp.ge.s32 	%p1, %r1, %r6;
	setp.ge.s32 	%p2, %r15, %r7;
	or.pred  	%p3, %p1, %p2;
	@%p3 bra 	$L__BB9_8;
	cvta.to.global.u64 	%rd10, %rd6;
	mul.lo.s32 	%r16, %r4, %r15;
	cvt.s64.s32 	%rd11, %r16;
	mul.lo.s32 	%r3, %r5, %r15;
	mul.lo.s32 	%r17, %r1, 3;
	cvt.s64.s32 	%rd3, %r17;
	add.s64 	%rd12, %rd3, %rd11;
	add.s64 	%rd4, %rd10, %rd12;
	ld.global.u8 	%rs13, [%rd4];
	ld.global.u8 	%rs10, [%rd2];
	setp.ge.u16 	%p4, %rs13, %rs10;
	@%p4 bra 	$L__BB9_3;
	ld.global.u8 	%rs13, [%rd1];
$L__BB9_3:
	cvt.s64.s32 	%rd13, %r3;
	add.s64 	%rd14, %rd3, %rd13;
	cvta.to.global.u64 	%rd15, %rd7;
	add.s64 	%rd5, %rd15, %rd14;
	st.global.u8 	[%rd5], %rs13;
	ld.global.u8 	%rs14, [%rd4+1];
	ld.global.u8 	%rs11, [%rd2+1];
	setp.ge.u16 	%p5, %rs14, %rs11;
	@%p5 bra 	$L__BB9_5;
	ld.global.u8 	%rs14, [%rd1+1];
$L__BB9_5:
	st.global.u8 	[%rd5+1], %rs14;
	ld.global.u8 	%rs15, [%rd4+2];
	ld.global.u8 	%rs12, [%rd2+2];
	setp.ge.u16 	%p6, %rs15, %rs12;
	@%p6 bra 	$L__BB9_7;
	ld.global.u8 	%rs15, [%rd1+2];
$L__BB9_7:
	st.global.u8 	[%rd5+2], %rs15;
$L__BB9_8:
	ret;

}
	// .globl	_Z34nppiThreshold_LTVal_8u_C3IR_kernelPhiiiPKhS1_
.visible .entry _Z34nppiThreshold_LTVal_8u_C3IR_kernelPhiiiPKhS1_(
	.param .u64 .ptr .align 1 _Z34nppiThreshold_LTVal_8u_C3IR_kernelPhiiiPKhS1__param_0,
	.param .u32 _Z34nppiThreshold_LTVal_8u_C3IR_kernelPhiiiPKhS1__param_1,
	.param .u32 _Z34nppiThreshold_LTVal_8u_C3IR_kernelPhiiiPKhS1__param_2,
	.param .u32 _Z34nppiThreshold_LTVal_8u_C3IR_kernelPhiiiPKhS1__param_3,
	.param .u64 .ptr .align 1 _Z34nppiThreshold_LTVal_8u_C3IR_kernelPhiiiPKhS1__param_4,
	.param .u64 .ptr .align 1 _Z34nppiThreshold_LTVal_8u_C3IR_kernelPhiiiPKhS1__param_5
)
{
	.reg .pred 	%p<7>;
	.reg .b16 	%rs<16>;
	.reg .b32 	%r<16>;
	.reg .b64 	%rd<11>;

	ld.param.u64 	%rd4, [_Z34nppiThreshold_LTVal_8u_C3IR_kernelPhiiiPKhS1__param_0];
	ld.param.u32 	%r3, [_Z34nppiThreshold_LTVal_8u_C3IR_kernelPhiiiPKhS1__param_1];
	ld.param.u32 	%r4, [_Z34nppiThreshold_LTVal_8u_C3IR_kernelPhiiiPKhS1__param_2];
	ld.param.u32 	%r5, [_Z34nppiThreshold_LTVal_8u_C3IR_kernelPhiiiPKhS1__param_3];
	ld.param.u64 	%rd5, [_Z34nppiThreshold_LTVal_8u_C3IR_kernelPhiiiPKhS1__param_4];
	ld.param.u64 	%rd6, [_Z34nppiThreshold_LTVal_8u_C3IR_kernelPhiiiPKhS1__param_5];
	cvta.to.global.u64 	%rd1, %rd6;
	cvta.to.global.u64 	%rd2, %rd5;
	mov.u32 	%r7, %ctaid.x;
	mov.u32 	%r8, %ntid.x;
	mov.u32 	%r9, %tid.x;
	mad.lo.s32 	%r1, %r7, %r8, %r9;
	mov.u32 	%r10, %ctaid.y;
	mov.u32 	%r11, %ntid.y;
	mov.u32 	%r12, %tid.y;
	mad.lo.s32 	%r13, %r10, %r11, %r12;
	setp.ge.s32 	%p1, %r1, %r4;
	setp.ge.s32 	%p2, %r13, %r5;
	or.pred  	%p3, %p1, %p2;
	@%p3 bra 	$L__BB10_8;
	cvta.to.global.u64 	%rd7, %rd4;
	mul.lo.s32 	%r14, %r3, %r13;
	cvt.s64.s32 	%rd8, %r14;
	mul.lo.s32 	%r15, %r1, 3;
	cvt.s64.s32 	%rd9, %r15;
	add.s64 	%rd10, %rd9, %rd8;
	add.s64 	%rd3, %rd7, %rd10;
	ld.global.u8 	%rs13, [%rd3];
	ld.global.u8 	%rs10, [%rd2];
	setp.ge.u16 	%p4, %rs13, %rs10;
	@%p4 bra 	$L__BB10_3;
	ld.global.u8 	%rs13, [%rd1];
$L__BB10_3:
	st.global.u8 	[%rd3], %rs13;
	ld.global.u8 	%rs14, [%rd3+1];
	ld.global.u8 	%rs11, [%rd2+1];
	setp.ge.u16 	%p5, %rs14, %rs11;
	@%p5 bra 	$L__BB10_5;
	ld.global.u8 	%rs14, [%rd1+1];
$L__BB10_5:
	st.global.u8 	[%rd3+1], %rs14;
	ld.global.u8 	%rs15, [%rd3+2];
	ld.global.u8 	%rs12, [%rd2+2];
	setp.ge.u16 	%p6, %rs15, %rs12;
	@%p6 bra 	$L__BB10_7;
	ld.global.u8 	%rs15, [%rd1+2];
$L__BB10_7:
	st.global.u8 	[%rd3+2], %rs15;
$L__BB10_8:
	ret;

}
	// .globl	_Z33nppiThreshold_LTVal_8u_C4R_kernelPKhiPhiiiS0_S0_
.visible .entry _Z33nppiThreshold_LTVal_8u_C4R_kernelPKhiPhiiiS0_S0_(
	.param .u64 .ptr .align 1 _Z33nppiThreshold_LTVal_8u_C4R_kernelPKhiPhiiiS0_S0__param_0,
	.param .u32 _Z33nppiThreshold_LTVal_8u_C4R_kernelPKhiPhiiiS0_S0__param_1,
	.param .u64 .ptr .align 1 _Z33nppiThreshold_LTVal_8u_C4R_kernelPKhiPhiiiS0_S0__param_2,
	.param .u32 _Z33nppiThreshold_LTVal_8u_C4R_kernelPKhiPhiiiS0_S0__param_3,
	.param .u32 _Z33nppiThreshold_LTVal_8u_C4R_kernelPKhiPhiiiS0_S0__param_4,
	.param .u32 _Z33nppiThreshold_LTVal_8u_C4R_kernelPKhiPhiiiS0_S0__param_5,
	.param .u64 .ptr .align 1 _Z33nppiThreshold_LTVal_8u_C4R_kernelPKhiPhiiiS0_S0__param_6,
	.param .u64 .ptr .align 1 _Z33nppiThreshold_LTVal_8u_C4R_kernelPKhiPhiiiS0_S0__param_7
)
{
	.reg .pred 	%p<8>;
	.reg .b16 	%rs<21>;
	.reg .b32 	%r<18>;
	.reg .b64 	%rd<16>;

	ld.param.u64 	%rd6, [_Z33nppiThreshold_LTVal_8u_C4R_kernelPKhiPhiiiS0_S0__param_0];
	ld.param.u32 	%r4, [_Z33nppiThreshold_LTVal_8u_C4R_kernelPKhiPhiiiS0_S0__param_1];
	ld.param.u64 	%rd7, [_Z33nppiThreshold_LTVal_8u_C4R_kernelPKhiPhiiiS0_S0__param_2];
	ld.param.u32 	%r5, [_Z33nppiThreshold_LTVal_8u_C4R_kernelPKhiPhiiiS0_S0__param_3];
	ld.param.u32 	%r6, [_Z33nppiThreshold_LTVal_8u_C4R_kernelPKhiPhiiiS0_S0__param_4];
	ld.param.u32 	%r7, [_Z33nppiThreshold_LTVal_8u_C4R_kernelPKhiPhiiiS0_S0__param_5];
	ld.param.u64 	%rd8, [_Z33nppiThreshold_LTVal_8u_C4R_kernelPKhiPhiiiS0_S0__param_6];
	ld.param.u64 	%rd9, [_Z33nppiThreshold_LTVal_8u_C4R_kernelPKhiPhiiiS0_S0__param_7];
	cvta.to.global.u64 	%rd1, %rd9;
	cvta.to.global.u64 	%rd2, %rd8;
	mov.u32 	%r9, %ctaid.x;
	mov.u32 	%r10, %ntid.x;
	mov.u32 	%r11, %tid.x;
	mad.lo.s32 	%r1, %r9, %r10, %r11;
	mov.u32 	%r12, %ctaid.y;
	mov.u32 	%r13, %ntid.y;
	mov.u32 	%r14, %tid.y;
	mad.lo.s32 	%r15, %r12, %r13, %r14;
	setp.ge.s32 	%p1, %r1, %r6;
	setp.ge.s32 	%p2, %r15, %r7;
	or.pred  	%p3, %p1, %p2;
	@%p3 bra 	$L__BB11_10;
	cvta.to.global.u64 	%rd10, %rd6;
	mul.lo.s32 	%r16, %r4, %r15;
	cvt.s64.s32 	%rd11, %r16;
	mul.lo.s32 	%r3, %r5, %r15;
	shl.b32 	%r17, %r1, 2;
	cvt.s64.s32 	%rd3, %r17;
	add.s64 	%rd12, %rd3, %rd11;
	add.s64 	%rd4, %rd10, %rd12;
	ld.global.u8 	%rs17, [%rd4];
	ld.global.u8 	%rs13, [%rd2];
	setp.ge.u16 	%p4, %rs17, %rs13;
	@%p4 bra 	$L__BB11_3;
	ld.global.u8 	%rs17, [%rd1];
$L__BB11_3:
	cvt.s64.s32 	%rd13, %r3;
	add.s64 	%rd14, %rd3, %rd13;
	cvta.to.global.u64 	%rd15, %rd7;
	add.s64 	%rd5, %rd15, %rd14;
	st.global.u8 	[%rd5], %rs17;
	ld.global.u8 	%rs18, [%rd4+1];
	ld.global.u8 	%rs14, [%rd2+1];
	setp.ge.u16 	%p5, %rs18, %rs14;
	@%p5 bra 	$L__BB11_5;
	ld.global.u8 	%rs18, [%rd1+1];
$L__BB11_5:
	st.global.u8 	[%rd5+1], %rs18;
	ld.global.u8 	%rs19, [%rd4+2];
	ld.global.u8 	%rs15, [%rd2+2];
	setp.ge.u16 	%p6, %rs19, %rs15;
	@%p6 bra 	$L__BB11_7;
	ld.global.u8 	%rs19, [%rd1+2];
$L__BB11_7:
	st.global.u8 	[%rd5+2], %rs19;
	ld.global.u8 	%rs20, [%rd4+3];
	ld.global.u8 	%rs16, [%rd2+3];
	setp.ge.u16 	%p7, %rs20, %rs16;
	@%p7 bra 	$L__BB11_9;
	ld.global.u8 	%rs20, [%rd1+3];
$L__BB11_9:
	st.global.u8 	[%rd5+3], %rs20;
$L__BB11_10:
	ret;

}
	// .globl	_Z34nppiThreshold_LTVal_8u_C4IR_kernelPhiiiPKhS1_
.visible .entry _Z34nppiThreshold_LTVal_8u_C4IR_kernelPhiiiPKhS1_(
	.param .u64 .ptr .align 1 _Z34nppiThreshold_LTVal_8u_C4IR_kernelPhiiiPKhS1__param_0,
	.param .u32 _Z34nppiThreshold_LTVal_8u_C4IR_kernelPhiiiPKhS1__param_1,
	.param .u32 _Z34nppiThreshold_LTVal_8u_C4IR_kernelPhiiiPKhS1__param_2,
	.param .u32 _Z34nppiThreshold_LTVal_8u_C4IR_kernelPhiiiPKhS1__param_3,
	.param .u64 .ptr .align 1 _Z34nppiThreshold_LTVal_8u_C4IR_kernelPhiiiPKhS1__param_4,
	.param .u64 .ptr .align 1 _Z34nppiThreshold_LTVal_8u_C4IR_kernelPhiiiPKhS1__param_5
)
{
	.reg .pred 	%p<8>;
	.reg .b16 	%rs<21>;
	.reg .b32 	%r<16>;
	.reg .b64 	%rd<11>;

	ld.param.u64 	%rd4, [_Z34nppiThreshold_LTVal_8u_C4IR_kernelPhiiiPKhS1__param_0];
	ld.param.u32 	%r3, [_Z34nppiThreshold_LTVal_8u_C4IR_kernelPhiiiPKhS1__param_1];
	ld.param.u32 	%r4, [_Z34nppiThreshold_LTVal_8u_C4IR_kernelPhiiiPKhS1__param_2];
	ld.param.u32 	%r5, [_Z34nppiThreshold_LTVal_8u_C4IR_kernelPhiiiPKhS1__param_3];
	ld.param.u64 	%rd5, [_Z34nppiThreshold_LTVal_8u_C4IR_kernelPhiiiPKhS1__param_4];
	ld.param.u64 	%rd6, [_Z34nppiThreshold_LTVal_8u_C4IR_kernelPhiiiPKhS1__param_5];
	cvta.to.global.u64 	%rd1, %rd6;
	cvta.to.global.u64 	%rd2, %rd5;
	mov.u32 	%r7, %ctaid.x;
	mov.u32 	%r8, %ntid.x;
	mov.u32 	%r9, %tid.x;
	mad.lo.s32 	%r1, %r7, %r8, %r9;
	mov.u32 	%r10, %ctaid.y;
	mov.u32 	%r11, %ntid.y;
	mov.u32 	%r12, %tid.y;
	mad.lo.s32 	%r13, %r10, %r11, %r12;
	setp.ge.s32 	%p1, %r1, %r4;
	setp.ge.s32 	%p2, %r13, %r5;
	or.pred  	%p3, %p1, %p2;
	@%p3 bra 	$L__BB12_10;
	cvta.to.global.u64 	%rd7, %rd4;
	mul.lo.s32 	%r14, %r3, %r13;
	cvt.s64.s32 	%rd8, %r14;
	shl.b32 	%r15, %r1, 2;
	cvt.s64.s32 	%rd9, %r15;
	add.s64 	%rd10, %rd9, %rd8;
	add.s64 	%rd3, %rd7, %rd10;
	ld.global.u8 	%rs17, [%rd3];
	ld.global.u8 	%rs13, [%rd2];
	setp.ge.u16 	%p4, %rs17, %rs13;
	@%p4 bra 	$L__BB12_3;
	ld.global.u8 	%rs17, [%rd1];
$L__BB12_3:
	st.global.u8 	[%rd3], %rs17;
	ld.global.u8 	%rs18, [%rd3+1];
	ld.global.u8 	%rs14, [%rd2+1];
	setp.ge.u16 	%p5, %rs18, %rs14;
	@%p5 bra 	$L__BB12_5;
	ld.global.u8 	%rs18, [%rd1+1];
$L__BB12_5:
	st.global.u8 	[%rd3+1], %rs18;
	ld.global.u8 	%rs19, [%rd3+2];
	ld.global.u8 	%rs15, [%rd2+2];
	setp.ge.u16 	%p6, %rs19, %rs15;
	@%p6 bra 	$L__BB12_7;
	ld.global.u8 	%rs19, [%rd1+2];
$L__BB12_7:
	st.global.u8 	[%rd3+2], %rs19;
	ld.global.u8 	%rs20, [%rd3+3];
	ld.global.u8 	%rs16, [%rd2+3];
	setp.ge.u16 	%p7, %rs20, %rs16;
	@%p7 bra 	$L__BB12_9;
	ld.global.u8 	%rs20, [%rd1+3];
$L__BB12_9:
	st.global.u8 	[%rd3+3], %rs20;
$L__BB12_10:
	ret;

}
	// .globl	_Z33nppiThreshold_GTVal_8u_C3R_kernelPKhiPhiiiS0_S0_
.visible .entry _Z33nppiThreshold_GTVal_8u_C3R_kernelPKhiPhiiiS0_S0_(
	.param .u64 .ptr .align 1 _Z33nppiThreshold_GTVal_8u_C3R_kernelPKhiPhiiiS0_S0__param_0,
	.param .u32 _Z33nppiThreshold_GTVal_8u_C3R_kernelPKhiPhiiiS0_S0__param_1,
	.param .u64 .ptr .align 1 _Z33nppiThreshold_GTVal_8u_C3R_kernelPKhiPhiiiS0_S0__param_2,
	.param .u32 _Z33nppiThreshold_GTVal_8u_C3R_kernelPKhiPhiiiS0_S0__param_3,
	.param .u32 _Z33nppiThreshold_GTVal_8u_C3R_kernelPKhiPhiiiS0_S0__param_4,
	.param .u32 _Z33nppiThreshold_GTVal_8u_C3R_kernelPKhiPhiiiS0_S0__param_5,
	.param .u64 .ptr .align 1 _Z33nppiThreshold_GTVal_8u_C3R_kernelPKhiPhiiiS0_S0__param_6,
	.param .u64 .ptr .align 1 _Z33nppiThreshold_GTVal_8u_C3R_kernelPKhiPhiiiS0_S0__param_7
)
{
	.reg .pred 	%p<7>;
	.reg .b16 	%rs<16>;
	.reg .b32 	%r<18>;
	.reg .b64 	%rd<16>;

	ld.param.u64 	%rd6, [_Z33nppiThreshold_GTVal_8u_C3R_kernelPKhiPhiiiS0_S0__param_0];
	ld.param.u32 	%r4, [_Z33nppiThreshold_GTVal_8u_C3R_kernelPKhiPhiiiS0_S0__param_1];
	ld.param.u64 	%rd7, [_Z33nppiThreshold_GTVal_8u_C3R_kernelPKhiPhiiiS0_S0__param_2];
	ld.param.u32 	%r5, [_Z33nppiThreshold_GTVal_8u_C3R_kernelPKhiPhiiiS0_S0__param_3];
	ld.param.u32 	%r6, [_Z33nppiThreshold_GTVal_8u_C3R_kernelPKhiPhiiiS0_S0__param_4];
	ld.param.u32 	%r7, [_Z33nppiThreshold_GTVal_8u_C3R_kernelPKhiPhiiiS0_S0__param_5];
	ld.param.u64 	%rd8, [_Z33nppiThreshold_GTVal_8u_C3R_kernelPKhiPhiiiS0_S0__param_6];
	ld.param.u64 	%rd9, [_Z33nppiThreshold_GTVal_8u_C3R_kernelPKhiPhiiiS0_S0__param_7];
	cvta.to.global.u64 	%rd1, %rd9;
	cvta.to.global.u64 	%rd2, %rd8;
	mov.u32 	%r9, %ctaid.x;
	mov.u32 	%r10, %ntid.x;
	mov.u32 	%r11, %tid.x;
	mad.lo.s32 	%r1, %r9, %r10, %r11;
	mov.u32 	%r12, %ctaid.y;
	mov.u32 	%r13, %ntid.y;
	mov.u32 	%r14, %tid.y;
	mad.lo.s32 	%r15, %r12, %r13, %r14;
	setp.ge.s32 	%p1, %r1, %r6;
	setp.ge.s32 	%p2, %r15, %r7;
	or.pred  	%p3, %p1, %p2;
	@%p3 bra 	$L__BB13_8;
	cvta.to.global.u64 	%rd10, %rd6;
	mul.lo.s32 	%r16, %r4, %r15;
	cvt.s64.s32 	%rd11, %r16;
	mul.lo.s32 	%r3, %r5, %r15;
	mul.lo.s32 	%r17, %r1, 3;
	cvt.s64.s32 	%rd3, %r17;
	add.s64 	%rd12, %rd3, %rd11;
	add.s64 	%rd4, %rd10, %rd12;
	ld.global.u8 	%rs13, [%rd4];
	ld.global.u8 	%rs10, [%rd2];
	setp.le.u16 	%p4, %rs13, %rs10;
	@%p4 bra 	$L__BB13_3;
	ld.global.u8 	%rs13, [%rd1];
$L__BB13_3:
	cvt.s64.s32 	%rd13, %r3;
	add.s64 	%rd14, %rd3, %rd13;
	cvta.to.global.u64 	%rd15, %rd7;
	add.s64 	%rd5, %rd15, %rd14;
	st.global.u8 	[%rd5], %rs13;
	ld.global.u8 	%rs14, [%rd4+1];
	ld.global.u8 	%rs11, [%rd2+1];
	setp.le.u16 	%p5, %rs14, %rs11;
	@%p5 bra 	$L__BB13_5;
	ld.global.u8 	%rs14, [%rd1+1];
$L__BB13_5:
	st.global.u8 	[%rd5+1], %rs14;
	ld.global.u8 	%rs15, [%rd4+2];
	ld.global.u8 	%rs12, [%rd2+2];
	setp.le.u16 	%p6, %rs15, %rs12;
	@%p6 bra 	$L__BB13_7;
	ld.global.u8 	%rs15, [%rd1+2];
$L__BB13_7:
	st.global.u8 	[%rd5+2], %rs15;
$L__BB13_8:
	ret;

}
	// .globl	_Z34nppiThreshold_GTVal_8u_C3IR_kernelPhiiiPKhS1_
.visible .entry _Z34nppiThreshold_GTVal_8u_C3IR_kernelPhiiiPKhS1_(
	.param .u64 .ptr .align 1 _Z34nppiThreshold_GTVal_8u_C3IR_kernelPhiiiPKhS1__param_0,
	.param .u32 _Z34nppiThreshold_GTVal_8u_C3IR_kernelPhiiiPKhS1__param_1,
	.param .u32 _Z34nppiThreshold_GTVal_8u_C3IR_kernelPhiiiPKhS1__param_2,
	.param .u32 _Z34nppiThreshold_GTVal_8u_C3IR_kernelPhiiiPKhS1__param_3,
	.param .u64 .ptr .align 1 _Z34nppiThreshold_GTVal_8u_C3IR_kernelPhiiiPKhS1__param_4,
	.param .u64 .ptr .align 1 _Z34nppiThreshold_GTVal_8u_C3IR_kernelPhiiiPKhS1__param_5
)
{
	.reg .pred 	%p<7>;
	.reg .b16 	%rs<16>;
	.reg .b32 	%r<16>;
	.reg .b64 	%rd<11>;

	ld.param.u64 	%rd4, [_Z34nppiThreshold_GTVal_8u_C3IR_kernelPhiiiPKhS1__param_0];
	ld.param.u32 	%r3, [_Z34nppiThreshold_GTVal_8u_C3IR_kernelPhiiiPKhS1__param_1];
	ld.param.u32 	%r4, [_Z34nppiThreshold_GTVal_8u_C3IR_kernelPhiiiPKhS1__param_2];
	ld.param.u32 	%r5, [_Z34nppiThreshold_GTVal_8u_C3IR_kernelPhiiiPKhS1__param_3];
	ld.param.u64 	%rd5, [_Z34nppiThreshold_GTVal_8u_C3IR_kernelPhiiiPKhS1__param_4];
	ld.param.u64 	%rd6, [_Z34nppiThreshold_GTVal_8u_C3IR_kernelPhiiiPKhS1__param_5];
	cvta.to.global.u64 	%rd1, %rd6;
	cvta.to.global.u64 	%rd2, %rd5;
	mov.u32 	%r7, %ctaid.x;
	mov.u32 	%r8, %ntid.x;
	mov.u32 	%r9, %tid.x;
	mad.lo.s32 	%r1, %r7, %r8, %r9;
	mov.u32 	%r10, %ctaid.y;
	mov.u32 	%r11, %ntid.y;
	mov.u32 	%r12, %tid.y;
	mad.lo.s32 	%r13, %r10, %r11, %r12;
	setp.ge.s32 	%p1, %r1, %r4;
	setp.ge.s32 	%p2, %r13, %r5;
	or.pred  	%p3, %p1, %p2;
	@%p3 bra 	$L__BB14_8;
	cvta.to.global.u64 	%rd7, %rd4;
	mul.lo.s32 	%r14, %r3, %r13;
	cvt.s64.s32 	%rd8, %r14;
	mul.lo.s32 	%r15, %r1, 3;
	cvt.s64.s32 	%rd9, %r15;
	add.s64 	%rd10, %rd9, %rd8;
	add.s64 	%rd3, %rd7, %rd10;
	ld.global.u8 	%rs13, [%rd3];
	ld.global.u8 	%rs10, [%rd2];
	setp.le.u16 	%p4, %rs13, %rs10;
	@%p4 bra 	$L__BB14_3;
	ld.global.u8 	%rs13, [%rd1];
$L__BB14_3:
	st.global.u8 	[%rd3], %rs13;
	ld.global.u8 	%rs14, [%rd3+1];
	ld.global.u8 	%rs11, [%rd2+1];
	setp.le.u16 	%p5, %rs14, %rs11;
	@%p5 bra 	$L__BB14_5;
	ld.global.u8 	%rs14, [%rd1+1];
$L__BB14_5:
	st.global.u8 	[%rd3+1], %rs14;
	ld.global.u8 	%rs15, [%rd3+2];
	ld.global.u8 	%rs12, [%rd2+2];
	setp.le.u16 	%p6, %rs15, %rs12;
	@%p6 bra 	$L__BB14_7;
	ld.global.u8 	%rs15, [%rd1+2];
$L__BB14_7:
	st.global.u8 	[%rd3+2], %rs15;
$L__BB14_8:
	ret;

}
	// .globl	_Z33nppiThreshold_GTVal_8u_C4R_kernelPKhiPhiiiS0_S0_
.visible .entry _Z33nppiThreshold_GTVal_8u_C4R_kernelPKhiPhiiiS0_S0_(
	.param .u64 .ptr .align 1 _Z33nppiThreshold_GTVal_8u_C4R_kernelPKhiPhiiiS0_S0__param_0,
	.param .u32 _Z33nppiThreshold_GTVal_8u_C4R_kernelPKhiPhiiiS0_S0__param_1,
	.param .u64 .ptr .align 1 _Z33nppiThreshold_GTVal_8u_C4R_kernelPKhiPhiiiS0_S0__param_2,
	.param .u32 _Z33nppiThreshold_GTVal_8u_C4R_kernelPKhiPhiiiS0_S0__param_3,
	.param .u32 _Z33nppiThreshold_GTVal_8u_C4R_kernelPKhiPhiiiS0_S0__param_4,
	.param .u32 _Z33nppiThreshold_GTVal_8u_C4R_kernelPKhiPhiiiS0_S0__param_5,
	.param .u64 .ptr .align 1 _Z33nppiThreshold_GTVal_8u_C4R_kernelPKhiPhiiiS0_S0__param_6,
	.param .u64 .ptr .align 1 _Z33nppiThreshold_GTVal_8u_C4R_kernelPKhiPhiiiS0_S0__param_7
)
{
	.reg .pred 	%p<8>;
	.reg .b16 	%rs<21>;
	.reg .b32 	%r<18>;
	.reg .b64 	%rd<16>;

	ld.param.u64 	%rd6, [_Z33nppiThreshold_GTVal_8u_C4R_kernelPKhiPhiiiS0_S0__param_0];
	ld.param.u32 	%r4, [_Z33nppiThreshold_GTVal_8u_C4R_kernelPKhiPhiiiS0_S0__param_1];
	ld.param.u64 	%rd7, [_Z33nppiThreshold_GTVal_8u_C4R_kernelPKhiPhiiiS0_S0__param_2];
	ld.param.u32 	%r5, [_Z33nppiThreshold_GTVal_8u_C4R_kernelPKhiPhiiiS0_S0__param_3];
	ld.param.u32 	%r6, [_Z33nppiThreshold_GTVal_8u_C4R_kernelPKhiPhiiiS0_S0__param_4];
	ld.param.u32 	%r7, [_Z33nppiThreshold_GTVal_8u_C4R_kernelPKhiPhiiiS0_S0__param_5];
	ld.param.u64 	%rd8, [_Z33nppiThreshold_GTVal_8u_C4R_kernelPKhiPhiiiS0_S0__param_6];
	ld.param.u64 	%rd9, [_Z33nppiThreshold_GTVal_8u_C4R_kernelPKhiPhiiiS0_S0__param_7];
	cvta.to.global.u64 	%rd1, %rd9;
	cvta.to.global.u64 	%rd2, %rd8;
	mov.u32 	%r9, %ctaid.x;
	mov.u32 	%r10, %ntid.x;
	mov.u32 	%r11, %tid.x;
	mad.lo.s32 	%r1, %r9, %r10, %r11;
	mov.u32 	%r12, %ctaid.y;
	mov.u32 	%r13, %ntid.y;
	mov.u32 	%r14, %tid.y;
	mad.lo.s32 	%r15, %r12, %r13, %r14;
	setp.ge.s32 	%p1, %r1, %r6;
	setp.ge.s32 	%p2, %r15, %r7;
	or.pred  	%p3, %p1, %p2;
	@%p3 bra 	$L__BB15_10;
	cvta.to.global.u64 	%rd10, %rd6;
	mul.lo.s32 	%r16, %r4, %r15;
	cvt.s64.s32 	%rd11, %r16;
	mul.lo.s32 	%r3, %r5, %r15;
	shl.b32 	%r17, %r1, 2;
	cvt.s64.s32 	%rd3, %r17;
	add.s64 	%rd12, %rd3, %rd11;
	add.s64 	%rd4, %rd10, %rd12;
	ld.global.u8 	%rs17, [%rd4];
	ld.global.u8 	%rs13, [%rd2];
	setp.le.u16 	%p4, %rs17, %rs13;
	@%p4 bra 	$L__BB15_3;
	ld.global.u8 	%rs17, [%rd1];
$L__BB15_3:
	cvt.s64.s32 	%rd13, %r3;
	add.s64 	%rd14, %rd3, %rd13;
	cvta.to.global.u64 	%rd15, %rd7;
	add.s64 	%rd5, %rd15, %rd14;
	st.global.u8 	[%rd5], %rs17;
	ld.global.u8 	%rs18, [%rd4+1];
	ld.global.u8 	%rs14, [%rd2+1];
	setp.le.u16 	%p5, %rs18, %rs14;
	@%p5 bra 	$L__BB15_5;
	ld.global.u8 	%rs18, [%rd1+1];
$L__BB15_5:
	st.global.u8 	[%rd5+1], %rs18;
	ld.global.u8 	%rs19, [%rd4+2];
	ld.global.u8 	%rs15, [%rd2+2];
	setp.le.u16 	%p6, %rs19, %rs15;
	@%p6 bra 	$L__BB15_7;
	ld.global.u8 	%rs19, [%rd1+2];
$L__BB15_7:
	st.global.u8 	[%rd5+2], %rs19;
	ld.global.u8 	%rs20, [%rd4+3];
	ld.global.u8 	%rs16, [%rd2+3];
	setp.le.u16 	%p7, %rs20, %rs16;
	@%p7 bra 	$L__BB15_9;
	ld.global.u8 	%rs20, [%rd1+3];
$L__BB15_9:
	st.global.u8 	[%rd5+3], %rs20;
$L__BB15_10:
	ret;

}
	// .globl	_Z34nppiThreshold_GTVal_8u_C4IR_kernelPhiiiPKhS1_
.visible .entry _Z34nppiThreshold_GTVal_8u_C4IR_kernelPhiiiPKhS1_(
	.param .u64 .ptr .align 1 _Z34nppiThreshold_GTVal_8u_C4IR_kernelPhiiiPKhS1__param_0,
	.param .u32 _Z34nppiThreshold_GTVal_8u_C4IR_kernelPhiiiPKhS1__param_1,
	.param .u32 _Z34nppiThreshold_GTVal_8u_C4IR_kernelPhiiiPKhS1__param_2,
	.param .u32 _Z34nppiThreshold_GTVal_8u_C4IR_kernelPhiiiPKhS1__param_3,
	.param .u64 .ptr .align 1 _Z34nppiThreshold_GTVal_8u_C4IR_kernelPhiiiPKhS1__param_4,
	.param .u64 .ptr .align 1 _Z34nppiThreshold_GTVal_8u_C4IR_kernelPhiiiPKhS1__param_5
)
{
	.reg .pred 	%p<8>;
	.reg .b16 	%rs<21>;
	.reg .b32 	%r<16>;
	.reg .b64 	%rd<11>;

	ld.param.u64 	%rd4, [_Z34nppiThreshold_GTVal_8u_C4IR_kernelPhiiiPKhS1__param_0];
	ld.param.u32 	%r3, [_Z34nppiThreshold_GTVal_8u_C4IR_kernelPhiiiPKhS1__param_1];
	ld.param.u32 	%r4, [_Z34nppiThreshold_GTVal_8u_C4IR_kernelPhiiiPKhS1__param_2];
	ld.param.u32 	%r5, [_Z34nppiThreshold_GTVal_8u_C4IR_kernelPhiiiPKhS1__param_3];
	ld.param.u64 	%rd5, [_Z34nppiThreshold_GTVal_8u_C4IR_kernelPhiiiPKhS1__param_4];
	ld.param.u64 	%rd6, [_Z34nppiThreshold_GTVal_8u_C4IR_kernelPhiiiPKhS1__param_5];
	cvta.to.global.u64 	%rd1, %rd6;
	cvta.to.global.u64 	%rd2, %rd5;
	mov.u32 	%r7, %ctaid.x;
	mov.u32 	%r8, %ntid.x;
	mov.u32 	%r9, %tid.x;
	mad.lo.s32 	%r1, %r7, %r8, %r9;
	mov.u32 	%r10, %ctaid.y;
	mov.u32 	%r11, %ntid.y;
	mov.u32 	%r12, %tid.y;
	mad.lo.s32 	%r13, %r10, %r11, %r12;
	setp.ge.s32 	%p1, %r1, %r4;
	setp.ge.s32 	%p2, %r13, %r5;
	or.pred  	%p3, %p1, %p2;
	@%p3 bra 	$L__BB16_10;
	cvta.to.global.u64 	%rd7, %rd4;
	mul.lo.s32 	%r14, %r3, %r13;
	cvt.s64.s32 	%rd8, %r14;
	shl.b32 	%r15, %r1, 2;
	cvt.s64.s32 	%rd9, %r15;
	add.s64 	%rd10, %rd9, %rd8;
	add.s64 	%rd3, %rd7, %rd10;
	ld.global.u8 	%rs17, [%rd3];
	ld.global.u8 	%rs13, [%rd2];
	setp.le.u16 	%p4, %rs17, %rs13;
	@%p4 bra 	$L__BB16_3;
	ld.global.u8 	%rs17, [%rd1];
$L__BB16_3:
	st.global.u8 	[%rd3], %rs17;
	ld.global.u8 	%rs18, [%rd3+1];
	ld.global.u8 	%rs14, [%rd2+1];
	setp.le.u16 	%p5, %rs18, %rs14;
	@%p5 bra 	$L__BB16_5;
	ld.global.u8 	%rs18, [%rd1+1];
$L__BB16_5:
	st.global.u8 	[%rd3+1], %rs18;
	ld.global.u8 	%rs19, [%rd3+2];
	ld.global.u8 	%rs15, [%rd2+2];
	setp.le.u16 	%p6, %rs19, %rs15;
	@%p6 bra 	$L__BB16_7;
	ld.global.u8 	%rs19, [%rd1+2];
$L__BB16_7:
	st.global.u8 	[%rd3+2], %rs19;
	ld.global.u8 	%rs20, [%rd3+3];
	ld.global.u8 	%rs16, [%rd2+3];
	setp.le.u16 	%p7, %rs20, %rs16;
	@%p7 bra 	$L__BB16_9;
	ld.global.u8 	%rs20, [%rd1+3];
$L__BB16_9:
	st.global.u8 	[%rd3+3], %rs20;
$L__BB16_10:
	ret;

}


// ===== COMPILED SASS (sm_100) =====

	.target	sm_100

	.elftype	@"ET_EXEC"


//--------------------- .note.nv.tkinfo           --------------------------
	.section	.note.nv.tkinfo,"",@"SHT_NOTE"
	.sectionflags	@"SHF_NOTE_NV_TKINFO"
	.tkinfo
        /*0018*/ 	.word	0x00000002
        /*0030*/ 	.string	""
        /*0030*/ 	.string	"ptxas"
        /*0030*/ 	.string	"Cuda compilation tools, release 13.0, V13.0.88"
        /*0030*/ 	.string	"Build cuda_13.0.r13.0/compiler.36424714_0"
        /*0030*/ 	.string	"-arch sm_100 -m 64 "



//--------------------- .note.nv.cuinfo           --------------------------
	.section	.note.nv.cuinfo,"",@"SHT_NOTE"
	.sectionflags	@"SHF_NOTE_NV_CUINFO"
        /*0018*/ 	.short	0x0002
        /*001a*/ 	.short	0x0064
        /*001c*/ 	.short	0x0082
	.zero		2


//--------------------- .nv.info                  --------------------------
	.section	.nv.info,"",@"SHT_CUDA_INFO"
	.align	4


	//----- nvinfo : EIATTR_REGCOUNT
	.align		4
        /*0000*/ 	.byte	0x04, 0x2f
        /*0002*/ 	.short	(.L_1 - .L_0)
	.align		4
.L_0:
        /*0004*/ 	.word	index@(_Z27nppiThreshold_8u_C1R_kernelPKhiPhiiih8NppCmpOp)
        /*0008*/ 	.word	0x0000000b


	//----- nvinfo : EIATTR_FRAME_SIZE
	.align		4
.L_1:
        /*000c*/ 	.byte	0x04, 0x11
        /*000e*/ 	.short	(.L_3 - .L_2)
	.align		4
.L_2:
        /*0010*/ 	.word	index@(_Z27nppiThreshold_8u_C1R_kernelPKhiPhiiih8NppCmpOp)
        /*0014*/ 	.word	0x00000000


	//----- nvinfo : EIATTR_REGCOUNT
	.align		4
.L_3:
        /*0018*/ 	.byte	0x04, 0x2f
        /*001a*/ 	.short	(.L_5 - .L_4)
	.align		4
.L_4:
        /*001c*/ 	.word	index@(_Z28nppiThreshold_8u_C1IR_kernelPhiiih8NppCmpOp)
        /*0020*/ 	.word	0x00000008


	//----- nvinfo : EIATTR_FRAME_SIZE
	.align		4
.L_5:
        /*0024*/ 	.byte	0x04, 0x11
        /*0026*/ 	.short	(.L_7 - .L_6)
	.align		4
.L_6:
        /*0028*/ 	.word	index@(_Z28nppiThreshold_8u_C1IR_kernelPhiiih8NppCmpOp)
        /*002c*/ 	.word	0x00000000


	//----- nvinfo : EIATTR_REGCOUNT
	.align		4
.L_7:
        /*0030*/ 	.byte	0x04, 0x2f
        /*0032*/ 	.short	(.L_9 - .L_8)
	.align		4
.L_8:
        /*0034*/ 	.word	index@(_Z28nppiThreshold_32f_C1R_kernelPKfiPfiiif8NppCmpOp)
        /*0038*/ 	.word	0x0000000c


	//----- nvinfo : EIATTR_FRAME_SIZE
	.align		4
.L_9:
        /*003c*/ 	.byte	0x04, 0x11
        /*003e*/ 	.short	(.L_11 - .L_10)
	.align		4
.L_10:
        /*0040*/ 	.word	index@(_Z28nppiThreshold_32f_C1R_kernelPKfiPfiiif8NppCmpOp)
        /*0044*/ 	.word	0x00000000


	//----- nvinfo : EIATTR_REGCOUNT
	.align		4
.L_11:
        /*0048*/ 	.byte	0x04, 0x2f
        /*004a*/ 	.short	(.L_13 - .L_12)
	.align		4
.L_12:
        /*004c*/ 	.word	index@(_Z33nppiThreshold_LTVal_8u_C1R_kernelPKhiPhiiihh)
        /*0050*/ 	.word	0x0000000a


	//----- nvinfo : EIATTR_FRAME_SIZE
	.align		4
.L_13:
        /*0054*/ 	.byte	0x04, 0x11
        /*0056*/ 	.short	(.L_15 - .L_14)
	.align		4
.L_14:
        /*0058*/ 	.word	index@(_Z33nppiThreshold_LTVal_8u_C1R_kernelPKhiPhiiihh)
        /*005c*/ 	.word	0x00000000


	//----- nvinfo : EIATTR_REGCOUNT
	.align		4
.L_15:
        /*0060*/ 	.byte	0x04, 0x2f
        /*0062*/ 	.short	(.L_17 - .L_16)
	.align		4
.L_16:
        /*0064*/ 	.word	index@(_Z34nppiThreshold_LTVal_8u_C1IR_kernelPhiiihh)
        /*0068*/ 	.word	0x00000008


	//----- nvinfo : EIATTR_FRAME_SIZE
	.align		4
.L_17:
        /*006c*/ 	.byte	0x04, 0x11
        /*006e*/ 	.short	(.L_19 - .L_18)
	.align		4
.L_18:
        /*0070*/ 	.word	index@(_Z34nppiThreshold_LTVal_8u_C1IR_kernelPhiiihh)
        /*0074*/ 	.word	0x00000000


	//----- nvinfo : EIATTR_REGCOUNT
	.align		4
.L_19:
        /*0078*/ 	.byte	0x04, 0x2f
        /*007a*/ 	.short	(.L_21 - .L_20)
	.align		4
.L_20:
        /*007c*/ 	.word	index@(_Z33nppiThreshold_GTVal_8u_C1R_kernelPKhiPhiiihh)
        /*0080*/ 	.word	0x0000000a


	//----- nvinfo : EIATTR_FRAME_SIZE
	.align		4
.L_21:
        /*0084*/ 	.byte	0x04, 0x11
        /*0086*/ 	.short	(.L_23 - .L_22)
	.align		4
.L_22:
        /*0088*/ 	.word	index@(_Z33nppiThreshold_GTVal_8u_C1R_kernelPKhiPhiiihh)
        /*008c*/ 	.word	0x00000000


	//----- nvinfo : EIATTR_REGCOUNT
	.align		4
.L_23:
        /*0090*/ 	.byte	0x04, 0x2f
        /*0092*/ 	.short	(.L_25 - .L_24)
	.align		4
.L_24:
        /*0094*/ 	.word	index@(_Z34nppiThreshold_GTVal_8u_C1IR_kernelPhiiihh)
        /*0098*/ 	.word	0x00000008


	//----- nvinfo : EIATTR_FRAME_SIZE
	.align		4
.L_25:
        /*009c*/ 	.byte	0x04, 0x11
        /*009e*/ 	.short	(.L_27 - .L_26)
	.align		4
.L_26:
        /*00a0*/ 	.word	index@(_Z34nppiThreshold_GTVal_8u_C1IR_kernelPhiiihh)
        /*00a4*/ 	.word	0x00000000


	//----- nvinfo : EIATTR_REGCOUNT
	.align		4
.L_27:
        /*00a8*/ 	.byte	0x04, 0x2f
        /*00aa*/ 	.short	(.L_29 - .L_28)
	.align		4
.L_28:
        /*00ac*/ 	.word	index@(_Z38nppiThreshold_LTValGTVal_8u_C1R_kernelPKhiPhiiihhhh)
        /*00b0*/ 	.word	0x00000010


	//----- nvinfo : EIATTR_FRAME_SIZE
	.align		4
.L_29:
        /*00b4*/ 	.byte	0x04, 0x11
        /*00b6*/ 	.short	(.L_31 - .L_30)
	.align		4
.L_30:
        /*00b8*/ 	.word	index@(_Z38nppiThreshold_LTValGTVal_8u_C1R_kernelPKhiPhiiihhhh)
        /*00bc*/ 	.word	0x00000000


	//----- nvinfo : EIATTR_REGCOUNT
	.align		4
.L_31:
        /*00c0*/ 	.byte	0x04, 0x2f
        /*00c2*/ 	.short	(.L_33 - .L_32)
	.align		4
.L_32:
        /*00c4*/ 	.word	index@(_Z34nppiThreshold_LTVal_32f_C1R_kernelPKfiPfiiiff)
        /*00c8*/ 	.word	0x0000000c


	//----- nvinfo : EIATTR_FRAME_SIZE
	.align		4
.L_33:
        /*00cc*/ 	.byte	0x04, 0x11
        /*00ce*/ 	.short	(.L_35 - .L_34)
	.align		4
.L_34:
        /*00d0*/ 	.word	index@(_Z34nppiThreshold_LTVal_32f_C1R_kernelPKfiPfiiiff)
        /*00d4*/ 	.word	0x00000000


	//----- nvinfo : EIATTR_REGCOUNT
	.align		4
.L_35:
        /*00d8*/ 	.byte	0x04, 0x2f
        /*00da*/ 	.short	(.L_37 - .L_36)
	.align		4
.L_36:
        /*00dc*/ 	.word	index@(_Z33nppiThreshold_LTVal_8u_C3R_kernelPKhiPhiiiS0_S0_)
        /*00e0*/ 	.word	0x00000012


	//----- nvinfo : EIATTR_FRAME_SIZE
	.align		4
.L_37:
        /*00e4*/ 	.byte	0x04, 0x11
        /*00e6*/ 	.short	(.L_39 - .L_38)
	.align		4
.L_38:
        /*00e8*/ 	.word	index@(_Z33nppiThreshold_LTVal_8u_C3R_kernelPKhiPhiiiS0_S0_)
        /*00ec*/ 	.word	0x00000000


	//----- nvinfo : EIATTR_REGCOUNT
	.align		4
.L_39:
        /*00f0*/ 	.byte	0x04, 0x2f
        /*00f2*/ 	.short	(.L_41 - .L_40)
	.align		4
.L_40:
        /*00f4*/ 	.word	index@(_Z34nppiThreshold_LTVal_8u_C3IR_kernelPhiiiPKhS1_)
        /*00f8*/ 	.word	0x00000012


	//----- nvinfo : EIATTR_FRAME_SIZE
	.align		4
.L_41:
        /*00fc*/ 	.byte	0x04, 0x11
        /*00fe*/ 	.short	(.L_43 - .L_42)
	.align		4
.L_42:
        /*0100*/ 	.word	index@(_Z34nppiThreshold_LTVal_8u_C3IR_kernelPhiiiPKhS1_)
        /*0104*/ 	.word	0x00000000


	//----- nvinfo : EIATTR_REGCOUNT
	.align		4
.L_43:
        /*0108*/ 	.byte	0x04, 0x2f
        /*010a*/ 	.short	(.L_45 - .L_44)
	.align		4
.L_44:
        /*010c*/ 	.word	index@(_Z33nppiThreshold_LTVal_8u_C4R_kernelPKhiPhiiiS0_S0_)
        /*0110*/ 	.word	0x00000014


	//----- nvinfo : EIATTR_FRAME_SIZE
	.align		4
.L_45:
        /*0114*/ 	.byte	0x04, 0x11
        /*0116*/ 	.short	(.L_47 - .L_46)
	.align		4
.L_46:
        /*0118*/ 	.word	index@(_Z33nppiThreshold_LTVal_8u_C4R_kernelPKhiPhiiiS0_S0_)
        /*011c*/ 	.word	0x00000000


	//----- nvinfo : EIATTR_REGCOUNT
	.align		4
.L_47:
        /*0120*/ 	.byte	0x04, 0x2f
        /*0122*/ 	.short	(.L_49 - .L_48)
	.align		4
.L_48:
        /*0124*/ 	.word	index@(_Z34nppiThreshold_LTVal_8u_C4IR_kernelPhiiiPKhS1_)
        /*0128*/ 	.word	0x00000012


	//----- nvinfo : EIATTR_FRAME_SIZE
	.align		4
.L_49:
        /*012c*/ 	.byte	0x04, 0x11
        /*012e*/ 	.short	(.L_51 - .L_50)
	.align		4
.L_50:
        /*0130*/ 	.word	index@(_Z34nppiThreshold_LTVal_8u_C4IR_kernelPhiiiPKhS1_)
        /*0134*/ 	.word	0x00000000


	//----- nvinfo : EIATTR_REGCOUNT
	.align		4
.L_51:
        /*0138*/ 	.byte	0x04, 0x2f
        /*013a*/ 	.short	(.L_53 - .L_52)
	.align		4
.L_52:
        /*013c*/ 	.word	index@(_Z33nppiThreshold_GTVal_8u_C3R_kernelPKhiPhiiiS0_S0_)
        /*0140*/ 	.word	0x00000012


	//----- nvinfo : EIATTR_FRAME_SIZE
	.align		4
.L_53:
        /*0144*/ 	.byte	0x04, 0x11
        /*0146*/ 	.short	(.L_55 - .L_54)
	.align		4
.L_54:
        /*0148*/ 	.word	index@(_Z33nppiThreshold_GTVal_8u_C3R_kernelPKhiPhiiiS0_S0_)
        /*014c*/ 	.word	0x00000000


	//----- nvinfo : EIATTR_REGCOUNT
	.align		4
.L_55:
        /*0150*/ 	.byte	0x04, 0x2f
        /*0152*/ 	.short	(.L_57 - .L_56)
	.align		4
.L_56:
        /*0154*/ 	.word	index@(_Z34nppiThreshold_GTVal_8u_C3IR_kernelPhiiiPKhS1_)
        /*0158*/ 	.word	0x00000012


	//----- nvinfo : EIATTR_FRAME_SIZE
	.align		4
.L_57:
        /*015c*/ 	.byte	0x04, 0x11
        /*015e*/ 	.short	(.L_59 - .L_58)
	.align		4
.L_58:
        /*0160*/ 	.word	index@(_Z34nppiThreshold_GTVal_8u_C3IR_kernelPhiiiPKhS1_)
        /*0164*/ 	.word	0x00000000


	//----- nvinfo : EIATTR_REGCOUNT
	.align		4
.L_59:
        /*0168*/ 	.byte	0x04, 0x2f
        /*016a*/ 	.short	(.L_61 - .L_60)
	.align		4
.L_60:
        /*016c*/ 	.word	index@(_Z33nppiThreshold_GTVal_8u_C4R_kernelPKhiPhiiiS0_S0_)
        /*0170*/ 	.word	0x00000014


	//----- nvinfo : EIATTR_FRAME_SIZE
	.align		4
.L_61:
        /*0174*/ 	.byte	0x04, 0x11
        /*0176*/ 	.short	(.L_63 - .L_62)
	.align		4
.L_62:
        /*0178*/ 	.word	index@(_Z33nppiThreshold_GTVal_8u_C4R_kernelPKhiPhiiiS0_S0_)
        /*017c*/ 	.word	0x00000000


	//----- nvinfo : EIATTR_REGCOUNT
	.align		4
.L_63:
        /*0180*/ 	.byte	0x04, 0x2f
        /*0182*/ 	.short	(.L_65 - .L_64)
	.align		4
.L_64:
        /*0184*/ 	.word	index@(_Z34nppiThreshold_GTVal_8u_C4IR_kernelPhiiiPKhS1_)
        /*0188*/ 	.word	0x00000012


	//----- nvinfo : EIATTR_FRAME_SIZE
	.align		4
.L_65:
        /*018c*/ 	.byte	0x04, 0x11
        /*018e*/ 	.short	(.L_67 - .L_66)
	.align		4
.L_66:
        /*0190*/ 	.word	index@(_Z34nppiThreshold_GTVal_8u_C4IR_kernelPhiiiPKhS1_)
        /*0194*/ 	.word	0x00000000


	//----- nvinfo : EIATTR_MIN_STACK_SIZE
	.align		4
.L_67:
        /*0198*/ 	.byte	0x04, 0x12
        /*019a*/ 	.short	(.L_69 - .L_68)
	.align		4
.L_68:
        /*019c*/ 	.word	index@(_Z34nppiThreshold_GTVal_8u_C4IR_kernelPhiiiPKhS1_)
        /*01a0*/ 	.word	0x00000000


	//----- nvinfo : EIATTR_MIN_STACK_SIZE
	.align		4
.L_69:
        /*01a4*/ 	.byte	0x04, 0x12
        /*01a6*/ 	.short	(.L_71 - .L_70)
	.align		4
.L_70:
        /*01a8*/ 	.word	index@(_Z33nppiThreshold_GTVal_8u_C4R_kernelPKhiPhiiiS0_S0_)
        /*01ac*/ 	.word	0x00000000


	//----- nvinfo : EIATTR_MIN_STACK_SIZE
	.align		4
.L_71:
        /*01b0*/ 	.byte	0x04, 0x12
        /*01b2*/ 	.short	(.L_73 - .L_72)
	.align		4
.L_72:
        /*01b4*/ 	.word	index@(_Z34nppiThreshold_GTVal_8u_C3IR_kernelPhiiiPKhS1_)
        /*01b8*/ 	.word	0x00000000


	//----- nvinfo : EIATTR_MIN_STACK_SIZE
	.align		4
.L_73:
        /*01bc*/ 	.byte	0x04, 0x12
        /*01be*/ 	.short	(.L_75 - .L_74)
	.align		4
.L_74:
        /*01c0*/ 	.word	index@(_Z33nppiThreshold_GTVal_8u_C3R_kernelPKhiPhiiiS0_S0_)
        /*01c4*/ 	.word	0x00000000


	//----- nvinfo : EIATTR_MIN_STACK_SIZE
	.align		4
.L_75:
        /*01c8*/ 	.byte	0x04, 0x12
        /*01ca*/ 	.short	(.L_77 - .L_76)
	.align		4
.L_76:
        /*01cc*/ 	.word	index@(_Z34nppiThreshold_LTVal_8u_C4IR_kernelPhiiiPKhS1_)
        /*01d0*/ 	.word	0x00000000


	//----- nvinfo : EIATTR_MIN_STACK_SIZE
	.align		4
.L_77:
        /*01d4*/ 	.byte	0x04, 0x12
        /*01d6*/ 	.short	(.L_79 - .L_78)
	.align		4
.L_78:
        /*01d8*/ 	.word	index@(_Z33nppiThreshold_LTVal_8u_C4R_kernelPKhiPhiiiS0_S0_)
        /*01dc*/ 	.word	0x00000000


	//----- nvinfo : EIATTR_MIN_STACK_SIZE
	.align		4
.L_79:
        /*01e0*/ 	.byte	0x04, 0x12
        /*01e2*/ 	.short	(.L_81 - .L_80)
	.align		4
.L_80:
        /*01e4*/ 	.word	index@(_Z34nppiThreshold_LTVal_8u_C3IR_kernelPhiiiPKhS1_)
        /*01e8*/ 	.word	0x00000000


	//----- nvinfo : EIATTR_MIN_STACK_SIZE
	.align		4
.L_81:
        /*01ec*/ 	.byte	0x04, 0x12
        /*01ee*/ 	.short	(.L_83 - .L_82)
	.align		4
.L_82:
        /*01f0*/ 	.word	index@(_Z33nppiThreshold_LTVal_8u_C3R_kernelPKhiPhiiiS0_S0_)
        /*01f4*/ 	.word	0x00000000


	//----- nvinfo : EIATTR_MIN_STACK_SIZE
	.align		4
.L_83:
        /*01f8*/ 	.byte	0x04, 0x12
        /*01fa*/ 	.short	(.L_85 - .L_84)
	.align		4
.L_84:
        /*01fc*/ 	.word	index@(_Z34nppiThreshold_LTVal_32f_C1R_kernelPKfiPfiiiff)
        /*0200*/ 	.word	0x00000000


	//----- nvinfo : EIATTR_MIN_STACK_SIZE
	.align		4
.L_85:
        /*0204*/ 	.byte	0x04, 0x12
        /*0206*/ 	.short	(.L_87 - .L_86)
	.align		4
.L_86:
        /*0208*/ 	.word	index@(_Z38nppiThreshold_LTValGTVal_8u_C1R_kernelPKhiPhiiihhhh)
        /*020c*/ 	.word	0x00000000


	//----- nvinfo : EIATTR_MIN_STACK_SIZE
	.align		4
.L_87:
        /*0210*/ 	.byte	0x04, 0x12
        /*0212*/ 	.short	(.L_89 - .L_88)
	.align		4
.L_88:
        /*0214*/ 	.word	index@(_Z34nppiThreshold_GTVal_8u_C1IR_kernelPhiiihh)
        /*0218*/ 	.word	0x00000000


	//----- nvinfo : EIATTR_MIN_STACK_SIZE
	.align		4
.L_89:
        /*021c*/ 	.byte	0x04, 0x12
        /*021e*/ 	.short	(.L_91 - .L_90)
	.align		4
.L_90:
        /*0220*/ 	.word	index@(_Z33nppiThreshold_GTVal_8u_C1R_kernelPKhiPhiiihh)
        /*0224*/ 	.word	0x00000000


	//----- nvinfo : EIATTR_MIN_STACK_SIZE
	.align		4
.L_91:
        /*0228*/ 	.byte	0x04, 0x12
        /*022a*/ 	.short	(.L_93 - .L_92)
	.align		4
.L_92:
        /*022c*/ 	.word	index@(_Z34nppiThreshold_LTVal_8u_C1IR_kernelPhiiihh)
        /*0230*/ 	.word	0x00000000


	//----- nvinfo : EIATTR_MIN_STACK_SIZE
	.align		4
.L_93:
        /*0234*/ 	.byte	0x04, 0x12
        /*0236*/ 	.short	(.L_95 - .L_94)
	.align		4
.L_94:
        /*0238*/ 	.word	index@(_Z33nppiThreshold_LTVal_8u_C1R_kernelPKhiPhiiihh)
        /*023c*/ 	.word	0x00000000


	//----- nvinfo : EIATTR_MIN_STACK_SIZE
	.align		4
.L_95:
        /*0240*/ 	.byte	0x04, 0x12
        /*0242*/ 	.short	(.L_97 - .L_96)
	.align		4
.L_96:
        /*0244*/ 	.word	index@(_Z28nppiThreshold_32f_C1R_kernelPKfiPfiiif8NppCmpOp)
        /*0248*/ 	.word	0x00000000


	//----- nvinfo : EIATTR_MIN_STACK_SIZE
	.align		4
.L_97:
        /*024c*/ 	.byte	0x04, 0x12
        /*024e*/ 	.short	(.L_99 - .L_98)
	.align		4
.L_98:
        /*0250*/ 	.word	index@(_Z28nppiThreshold_8u_C1IR_kernelPhiiih8NppCmpOp)
        /*0254*/ 	.word	0x00000000


	//----- nvinfo : EIATTR_MIN_STACK_SIZE
	.align		4
.L_99:
        /*0258*/ 	.byte	0x04, 0x12
        /*025a*/ 	.short	(.L_101 - .L_100)
	.align		4
.L_100:
        /*025c*/ 	.word	index@(_Z27nppiThreshold_8u_C1R_kernelPKhiPhiiih8NppCmpOp)
        /*0260*/ 	.word	0x00000000
.L_101:


//--------------------- .nv.compat                --------------------------
	.section	.nv.compat,"",@"SHT_CUDA_COMPAT_INFO"
	.align	4
        /*0000*/ 	.byte	0x02, 0x09, 0x00, 0x00, 0x02, 0x02, 0x01, 0x00, 0x02, 0x05, 0x05, 0x00, 0x03, 0x07, 0x01, 0x01
        /*0010*/ 	.byte	0x02, 0x03, 0x00, 0x00, 0x02, 0x06, 0x01, 0x00, 0x04, 0x0b, 0x08, 0x00, 0x09, 0x00, 0x00, 0x00
        /*0020*/ 	.byte	0x00, 0x00, 0x00, 0x00


//--------------------- .nv.info._Z34nppiThreshold_GTVal_8u_C4IR_kernelPhiiiPKhS1_ --------------------------
	.section	.nv.info._Z34nppiThreshold_GTVal_8u_C4IR_kernelPhiiiPKhS1_,"",@"SHT_CUDA_INFO"
	.sectionflags	@""
	.align	4


	//----- nvinfo : EIATTR_CUDA_API_VERSION
	.align		4
        /*0000*/ 	.byte	0x04, 0x37
        /*0002*/ 	.short	(.L_103 - .L_102)
.L_102:
        /*0004*/ 	.word	0x00000082


	//----- nvinfo : EIATTR_KPARAM_INFO
	.align		4
.L_103:
        /*0008*/ 	.byte	0x04, 0x17
        /*000a*/ 	.short	(.L_105 - .L_104)
.L_104:
        /*000c*/ 	.word	0x00000000
        /*0010*/ 	.short	0x0005
        /*0012*/ 	.short	0x0020
        /*0014*/ 	.byte	0x00, 0xf5, 0x21, 0x00


	//----- nvinfo : EIATTR_KPARAM_INFO
	.align		4
.L_105:
        /*0018*/ 	.byte	0x04, 0x17
        /*001a*/ 	.short	(.L_107 - .L_106)
.L_106:
        /*001c*/ 	.word	0x00000000
        /*0020*/ 	.short	0x0004
        /*0022*/ 	.short	0x0018
        /*0024*/ 	.byte	0x00, 0xf5, 0x21, 0x00


	//----- nvinfo : EIATTR_KPARAM_INFO
	.align		4
.L_107:
        /*0028*/ 	.byte	0x04, 0x17
        /*002a*/ 	.short	(.L_109 - .L_108)
.L_108:
        /*002c*/ 	.word	0x00000000
        /*0030*/ 	.short	0x0003
        /*0032*/ 	.short	0x0010
        /*0034*/ 	.byte	0x00, 0xf0, 0x11, 0x00


	//----- nvinfo : EIATTR_KPARAM_INFO
	.align		4
.L_109:
        /*0038*/ 	.byte	0x04, 0x17
        /*003a*/ 	.short	(.L_111 - .L_110)
.L_110:
        /*003c*/ 	.word	0x00000000
        /*0040*/ 	.short	0x0002
        /*0042*/ 	.short	0x000c
        /*0044*/ 	.byte	0x00, 0xf0, 0x11, 0x00


	//----- nvinfo : EIATTR_KPARAM_INFO
	.align		4
.L_111:
        /*0048*/ 	.byte	0x04, 0x17
        /*004a*/ 	.short	(.L_113 - .L_112)
.L_112:
        /*004c*/ 	.word	0x00000000
        /*0050*/ 	.short	0x0001
        /*0052*/ 	.short	0x0008
        /*0054*/ 	.byte	0x00, 0xf0, 0x11, 0x00


	//----- nvinfo : EIATTR_KPARAM_INFO
	.align		4
.L_113:
        /*0058*/ 	.byte	0x04, 0x17
        /*005a*/ 	.short	(.L_115 - .L_114)
.L_114:
        /*005c*/ 	.word	0x00000000
        /*0060*/ 	.short	0x0000
        /*0062*/ 	.short	0x0000
        /*0064*/ 	.byte	0x00, 0xf5, 0x21, 0x00


	//----- nvinfo : EIATTR_SPARSE_MMA_MASK
	.align		4
.L_115:
        /*0068*/ 	.byte	0x03, 0x50
        /*006a*/ 	.short	0x0000


	//----- nvinfo : EIATTR_MAXREG_COUNT
	.align		4
        /*006c*/ 	.byte	0x03, 0x1b
        /*006e*/ 	.short	0x00ff


	//----- nvinfo : EIATTR_MERCURY_ISA_VERSION
	.align		4
        /*0070*/ 	.byte	0x03, 0x5f
        /*0072*/ 	.short	0x0101


	//----- nvinfo : EIATTR_VRC_CTA_INIT_COUNT
	.align		4
        /*0074*/ 	.byte	0x02, 0x4a
	.zero		1
	.zero		1


	//----- nvinfo : EIATTR_EXIT_INSTR_OFFSETS
	.align		4
        /*0078*/ 	.byte	0x04, 0x1c
        /*007a*/ 	.short	(.L_117 - .L_116)


	//   ....[0]....
.L_116:
        /*007c*/ 	.word	0x000000d0


	//   ....[1]....
        /*0080*/ 	.word	0x00000330


	//----- nvinfo : EIATTR_CRS_STACK_SIZE
	.align		4
.L_117:
        /*0084*/ 	.byte	0x04, 0x1e
        /*0086*/ 	.short	(.L_119 - .L_118)
.L_118:
        /*0088*/ 	.word	0x00000000


	//----- nvinfo : EIATTR_CBANK_PARAM_SIZE
	.align		4
.L_119:
        /*008c*/ 	.byte	0x03, 0x19
        /*008e*/ 	.short	0x0028


	//----- nvinfo : EIATTR_PARAM_CBANK
	.align		4
        /*0090*/ 	.byte	0x04, 0x0a
        /*0092*/ 	.short	(.L_121 - .L_120)
	.align		4
.L_120:
        /*0094*/ 	.word	index@(.nv.constant0._Z34nppiThreshold_GTVal_8u_C4IR_kernelPhiiiPKhS1_)
        /*0098*/ 	.short	0x0380
        /*009a*/ 	.short	0x0028


	//----- nvinfo : EIATTR_SW_WAR
	.align		4
.L_121:
        /*009c*/ 	.byte	0x04, 0x36
        /*009e*/ 	.short	(.L_123 - .L_122)
.L_122:
        /*00a0*/ 	.word	0x00000008
.L_123:


//--------------------- .nv.info._Z33nppiThreshold_GTVal_8u_C4R_kernelPKhiPhiiiS0_S0_ --------------------------
	.section	.nv.info._Z33nppiThreshold_GTVal_8u_C4R_kernelPKhiPhiiiS0_S0_,"",@"SHT_CUDA_INFO"
	.sectionflags	@""
	.align	4


	//----- nvinfo : EIATTR_CUDA_API_VERSION
	.align		4
        /*0000*/ 	.byte	0x04, 0x37
        /*0002*/ 	.short	(.L_125 - .L_124)
.L_124:
        /*0004*/ 	.word	0x00000082


	//----- nvinfo : EIATTR_KPARAM_INFO
	.align		4
.L_125:
        /*0008*/ 	.byte	0x04, 0x17
        /*000a*/ 	.short	(.L_127 - .L_126)
.L_126:
        /*000c*/ 	.word	0x00000000
        /*0010*/ 	.short	0x0007
        /*0012*/ 	.short	0x0030
        /*0014*/ 	.byte	0x00, 0xf5, 0x21, 0x00


	//----- nvinfo : EIATTR_KPARAM_INFO
	.align		4
.L_127:
        /*0018*/ 	.byte	0x04, 0x17
        /*001a*/ 	.short	(.L_129 - .L_128)
.L_128:
        /*001c*/ 	.word	0x00000000
        /*0020*/ 	.short	0x0006
        /*0022*/ 	.short	0x0028
        /*0024*/ 	.byte	0x00, 0xf5, 0x21, 0x00


	//----- nvinfo : EIATTR_KPARAM_INFO
	.align		4
.L_129:
        /*0028*/ 	.byte	0x04, 0x17
        /*002a*/ 	.short	(.L_131 - .L_130)
.L_130:
        /*002c*/ 	.word	0x00000000
        /*0030*/ 	.short	0x0005
        /*0032*/ 	.short	0x0020
        /*0034*/ 	.byte	0x00, 0xf0, 0x11, 0x00


	//----- nvinfo : EIATTR_KPARAM_INFO
	.align		4
.L_131:
        /*0038*/ 	.byte	0x04, 0x17
        /*003a*/ 	.short	(.L_133 - .L_132)
.L_132:
        /*003c*/ 	.word	0x00000000
        /*0040*/ 	.short	0x0004
        /*0042*/ 	.short	0x001c
        /*0044*/ 	.byte	0x00, 0xf0, 0x11, 0x00


	//----- nvinfo : EIATTR_KPARAM_INFO
	.align		4
.L_133:
        /*0048*/ 	.byte	0x04, 0x17
        /*004a*/ 	.short	(.L_135 - .L_134)
.L_134:
        /*004c*/ 	.word	0x00000000
        /*0050*/ 	.short	0x0003
        /*0052*/ 	.short	0x0018
        /*0054*/ 	.byte	0x00, 0xf0, 0x11, 0x00


	//----- nvinfo : EIATTR_KPARAM_INFO
	.align		4
.L_135:
        /*0058*/ 	.byte	0x04, 0x17
        /*005a*/ 	.short	(.L_137 - .L_136)
.L_136:
        /*005c*/ 	.word	0x00000000
        /*0060*/ 	.short	0x0002
        /*0062*/ 	.short	0x0010
        /*0064*/ 	.byte	0x00, 0xf5, 0x21, 0x00


	//----- nvinfo : EIATTR_KPARAM_INFO
	.align		4
.L_137:
        /*0068*/ 	.byte	0x04, 0x17
        /*006a*/ 	.short	(.L_139 - .L_138)
.L_138:
        /*006c*/ 	.word	0x00000000
        /*0070*/ 	.short	0x0001
        /*0072*/ 	.short	0x0008
        /*0074*/ 	.byte	0x00, 0xf0, 0x11, 0x00


	//----- nvinfo : EIATTR_KPARAM_INFO
	.align		4
.L_139:
        /*0078*/ 	.byte	0x04, 0x17
        /*007a*/ 	.short	(.L_141 - .L_140)
.L_140:
        /*007c*/ 	.word	0x00000000
        /*0080*/ 	.short	0x0000
        /*0082*/ 	.short	0x0000
        /*0084*/ 	.byte	0x00, 0xf5, 0x21, 0x00


	//----- nvinfo : EIATTR_SPARSE_MMA_MASK
	.align		4
.L_141:
        /*0088*/ 	.byte	0x03, 0x50
        /*008a*/ 	.short	0x0000


	//----- nvinfo : EIATTR_MAXREG_COUNT
	.align		4
        /*008c*/ 	.byte	0x03, 0x1b
        /*008e*/ 	.short	0x00ff


	//----- nvinfo : EIATTR_MERCURY_ISA_VERSION
	.align		4
        /*0090*/ 	.byte	0x03, 0x5f
        /*0092*/ 	.short	0x0101


	//----- nvinfo : EIATTR_VRC_CTA_INIT_COUNT
	.align		4
        /*0094*/ 	.byte	0x02, 0x4a
	.zero		1
	.zero		1


	//----- nvinfo : EIATTR_EXIT_INSTR_OFFSETS
	.align		4
        /*0098*/ 	.byte	0x04, 0x1c
        /*009a*/ 	.short	(.L_143 - .L_142)


	//   ....[0]....
.L_142:
        /*009c*/ 	.word	0x000000d0


	//   ....[1]....
        /*00a0*/ 	.word	0x00000390


	//----- nvinfo : EIATTR_CRS_STACK_SIZE
	.align		4
.L_143:
        /*00a4*/ 	.byte	0x04, 0x1e
        /*00a6*/ 	.short	(.L_145 - .L_144)
.L_144:
        /*00a8*/ 	.word	0x00000000


	//----- nvinfo : EIATTR_CBANK_PARAM_SIZE
	.align		4
.L_145:
        /*00ac*/ 	.byte	0x03, 0x19
        /*00ae*/ 	.short	0x0038


	//----- nvinfo : EIATTR_PARAM_CBANK
	.align		4
        /*00b0*/ 	.byte	0x04, 0x0a
        /*00b2*/ 	.short	(.L_147 - .L_146)
	.align		4
.L_146:
        /*00b4*/ 	.word	index@(.nv.constant0._Z33nppiThreshold_GTVal_8u_C4R_kernelPKhiPhiiiS0_S0_)
        /*00b8*/ 	.short	0x0380
        /*00ba*/ 	.short	0x0038


	//----- nvinfo : EIATTR_SW_WAR
	.align		4
.L_147:
        /*00bc*/ 	.byte	0x04, 0x36
        /*00be*/ 	.short	(.L_149 - .L_148)
.L_148:
        /*00c0*/ 	.word	0x00000008
.L_149:


//--------------------- .nv.info._Z34nppiThreshold_GTVal_8u_C3IR_kernelPhiiiPKhS1_ --------------------------
	.section	.nv.info._Z34nppiThreshold_GTVal_8u_C3IR_kernelPhiiiPKhS1_,"",@"SHT_CUDA_INFO"
	.sectionflags	@""
	.align	4


	//----- nvinfo : EIATTR_CUDA_API_VERSION
	.align		4
        /*0000*/ 	.byte	0x04, 0x37
        /*0002*/ 	.short	(.L_151 - .L_150)
.L_150:
        /*0004*/ 	.word	0x00000082


	//----- nvinfo : EIATTR_KPARAM_INFO
	.align		4
.L_151:
        /*0008*/ 	.byte	0x04, 0x17
        /*000a*/ 	.short	(.L_153 - .L_152)
.L_152:
        /*000c*/ 	.word	0x00000000
        /*0010*/ 	.short	0x0005
        /*0012*/ 	.short	0x0020
        /*0014*/ 	.byte	0x00, 0xf5, 0x21, 0x00


	//----- nvinfo : EIATTR_KPARAM_INFO
	.align		4
.L_153:
        /*0018*/ 	.byte	0x04, 0x17
        /*001a*/ 	.short	(.L_155 - .L_154)
.L_154:
        /*001c*/ 	.word	0x00000000
        /*0020*/ 	.short	0x0004
        /*0022*/ 	.short	0x0018
        /*0024*/ 	.byte	0x00, 0xf5, 0x21, 0x00


	//----- nvinfo : EIATTR_KPARAM_INFO
	.align		4
.L_155:
        /*0028*/ 	.byte	0x04, 0x17
        /*002a*/ 	.short	(.L_157 - .L_156)
.L_156:
        /*002c*/ 	.word	0x00000000
        /*0030*/ 	.short	0x0003
        /*0032*/ 	.short	0x0010
        /*0034*/ 	.byte	0x00, 0xf0, 0x11, 0x00


	//----- nvinfo : EIATTR_KPARAM_INFO
	.align		4
.L_157:
        /*0038*/ 	.byte	0x04, 0x17
        /*003a*/ 	.short	(.L_159 - .L_158)
.L_158:
        /*003c*/ 	.word	0x00000000
        /*0040*/ 	.short	0x0002
        /*0042*/ 	.short	0x000c
        /*0044*/ 	.byte	0x00, 0xf0, 0x11, 0x00


	//----- nvinfo : EIATTR_KPARAM_INFO
	.align		4
.L_159:
        /*0048*/ 	.byte	0x04, 0x17
        /*004a*/ 	.short	(.L_161 - .L_160)
.L_160:
        /*004c*/ 	.word	0x00000000
        /*0050*/ 	.short	0x0001
        /*0052*/ 	.short	0x0008
        /*0054*/ 	.byte	0x00, 0xf0, 0x11, 0x00


	//----- nvinfo : EIATTR_KPARAM_INFO
	.align		4
.L_161:
        /*0058*/ 	.byte	0x04, 0x17
        /*005a*/ 	.short	(.L_163 - .L_162)
.L_162:
        /*005c*/ 	.word	0x00000000
        /*0060*/ 	.short	0x0000
        /*0062*/ 	.short	0x0000
        /*0064*/ 	.byte	0x00, 0xf5, 0x21, 0x00


	//----- nvinfo : EIATTR_SPARSE_MMA_MASK
	.align		4
.L_163:
        /*0068*/ 	.byte	0x03, 0x50
        /*006a*/ 	.short	0x0000


	//----- nvinfo : EIATTR_MAXREG_COUNT
	.align		4
        /*006c*/ 	.byte	0x03, 0x1b
        /*006e*/ 	.short	0x00ff


	//----- nvinfo : EIATTR_MERCURY_ISA_VERSION
	.align		4
        /*0070*/ 	.byte	0x03, 0x5f
        /*0072*/ 	.short	0x0101


	//----- nvinfo : EIATTR_VRC_CTA_INIT_COUNT
	.align		4
        /*0074*/ 	.byte	0x02, 0x4a
	.zero		1
	.zero		1


	//----- nvinfo : EIATTR_EXIT_INSTR_OFFSETS
	.align		4
        /*0078*/ 	.byte	0x04, 0x1c
        /*007a*/ 	.short	(.L_165 - .L_164)


	//   ....[0]....
.L_164:
        /*007c*/ 	.word	0x000000d0


	//   ....[1]....
        /*0080*/ 	.word	0x000002d0


	//----- nvinfo : EIATTR_CRS_STACK_SIZE
	.align		4
.L_165:
        /*0084*/ 	.byte	0x04, 0x1e
        /*0086*/ 	.short	(.L_167 - .L_166)
.L_166:
        /*0088*/ 	.word	0x00000000


	//----- nvinfo : EIATTR_CBANK_PARAM_SIZE
	.align		4
.L_167:
        /*008c*/ 	.byte	0x03, 0x19
        /*008e*/ 	.short	0x0028


	//----- nvinfo : EIATTR_PARAM_CBANK
	.align		4
        /*0090*/ 	.byte	0x04, 0x0a
        /*0092*/ 	.short	(.L_169 - .L_168)
	.align		4
.L_168:
        /*0094*/ 	.word	index@(.nv.constant0._Z34nppiThreshold_GTVal_8u_C3IR_kernelPhiiiPKhS1_)
        /*0098*/ 	.short	0x0380
        /*009a*/ 	.short	0x0028


	//----- nvinfo : EIATTR_SW_WAR
	.align		4
.L_169:
        /*009c*/ 	.byte	0x04, 0x36
        /*009e*/ 	.short	(.L_171 - .L_170)
.L_170:
        /*00a0*/ 	.word	0x00000008
.L_171:


//--------------------- .nv.info._Z33nppiThreshold_GTVal_8u_C3R_kernelPKhiPhiiiS0_S0_ --------------------------
	.section	.nv.info._Z33nppiThreshold_GTVal_8u_C3R_kernelPKhiPhiiiS0_S0_,"",@"SHT_CUDA_INFO"
	.sectionflags	@""
	.align	4


	//----- nvinfo : EIATTR_CUDA_API_VERSION
	.align		4
        /*0000*/ 	.byte	0x04, 0x37
        /*0002*/ 	.short	(.L_173 - .L_172)
.L_172:
        /*0004*/ 	.word	0x00000082


	//----- nvinfo : EIATTR_KPARAM_INFO
	.align		4
.L_173:
        /*0008*/ 	.byte	0x04, 0x17
        /*000a*/ 	.short	(.L_175 - .L_174)
.L_174:
        /*000c*/ 	.word	0x00000000
        /*0010*/ 	.short	0x0007
        /*0012*/ 	.short	0x0030
        /*0014*/ 	.byte	0x00, 0xf5, 0x21, 0x00


	//----- nvinfo : EIATTR_KPARAM_INFO
	.align		4
.L_175:
        /*0018*/ 	.byte	0x04, 0x17
        /*001a*/ 	.short	(.L_177 - .L_176)
.L_176:
        /*001c*/ 	.word	0x00000000
        /*0020*/ 	.short	0x0006
        /*0022*/ 	.short	0x0028
        /*0024*/ 	.byte	0x00, 0xf5, 0x21, 0x00


	//----- nvinfo : EIATTR_KPARAM_INFO
	.align		4
.L_177:
        /*0028*/ 	.byte	0x04, 0x17
        /*002a*/ 	.short	(.L_179 - .L_178)
.L_178:
        /*002c*/ 	.word	0x00000000
        /*0030*/ 	.short	0x0005
        /*0032*/ 	.short	0x0020
        /*0034*/ 	.byte	0x00, 0xf0, 0x11, 0x00


	//----- nvinfo : EIATTR_KPARAM_INFO
	.align		4
.L_179:
        /*0038*/ 	.byte	0x04, 0x17
        /*003a*/ 	.short	(.L_181 - .L_180)
.L_180:
        /*003c*/ 	.word	0x00000000
        /*0040*/ 	.short	0x0004
        /*0042*/ 	.short	0x001c
        /*0044*/ 	.byte	0x00, 0xf0, 0x11, 0x00


	//----- nvinfo : EIATTR_KPARAM_INFO
	.align		4
.L_181:
        /*0048*/ 	.byte	0x04, 0x17
        /*004a*/ 	.short	(.L_183 - .L_182)
.L_182:
        /*004c*/ 	.word	0x00000000
        /*0050*/ 	.short	0x0003
        /*0052*/ 	.short	0x0018
        /*0054*/ 	.byte	0x00, 0xf0, 0x11, 0x00


	//----- nvinfo : EIATTR_KPARAM_INFO
	.align		4
.L_183:
        /*0058*/ 	.byte	0x04, 0x17
        /*005a*/ 	.short	(.L_185 - .L_184)
.L_184:
        /*005c*/ 	.word	0x00000000
        /*0060*/ 	.short	0x0002
        /*0062*/ 	.short	0x0010
        /*0064*/ 	.byte	0x00, 0xf5, 0x21, 0x00


	//----- nvinfo : EIATTR_KPARAM_INFO
	.align		4
.L_185:
        /*0068*/ 	.byte	0x04, 0x17
        /*006a*/ 	.short	(.L_187 - .L_186)
.L_186:
        /*006c*/ 	.word	0x00000000
        /*0070*/ 	.short	0x0001
        /*0072*/ 	.short	0x0008
        /*0074*/ 	.byte	0x00, 0xf0, 0x11, 0x00


	//----- nvinfo : EIATTR_KPARAM_INFO
	.align		4
.L_187:
        /*0078*/ 	.byte	0x04, 0x17
        /*007a*/ 	.short	(.L_189 - .L_188)
.L_188:
        /*007c*/ 	.word	0x00000000
        /*0080*/ 	.short	0x0000
        /*0082*/ 	.short	0x0000
        /*0084*/ 	.byte	0x00, 0xf5, 0x21, 0x00


	//----- nvinfo : EIATTR_SPARSE_MMA_MASK
	.align		4
.L_189:
        /*0088*/ 	.byte	0x03, 0x50
        /*008a*/ 	.short	0x0000


	//----- nvinfo : EIATTR_MAXREG_COUNT
	.align		4
        /*008c*/ 	.byte	0x03, 0x1b
        /*008e*/ 	.short	0x00ff


	//----- nvinfo : EIATTR_MERCURY_ISA_VERSION
	.align		4
        /*0090*/ 	.byte	0x03, 0x5f
        /*0092*/ 	.short	0x0101


	//----- nvinfo : EIATTR_VRC_CTA_INIT_COUNT
	.align		4
        /*0094*/ 	.byte	0x02, 0x4a
	.zero		1
	.zero		1


	//----- nvinfo : EIATTR_EXIT_INSTR_OFFSETS
	.align		4
        /*0098*/ 	.byte	0x04, 0x1c
        /*009a*/ 	.short	(.L_191 - .L_190)


	//   ....[0]....
.L_190:
        /*009c*/ 	.word	0x000000d0


	//   ....[1]....
        /*00a0*/ 	.word	0x00000330


	//----- nvinfo : EIATTR_CRS_STACK_SIZE
	.align		4
.L_191:
        /*00a4*/ 	.byte	0x04, 0x1e
        /*00a6*/ 	.short	(.L_193 - .L_192)
.L_192:
        /*00a8*/ 	.word	0x00000000


	//----- nvinfo : EIATTR_CBANK_PARAM_SIZE
	.align		4
.L_193:
        /*00ac*/ 	.byte	0x03, 0x19
        /*00ae*/ 	.short	0x0038


	//----- nvinfo : EIATTR_PARAM_CBANK
	.align		4
        /*00b0*/ 	.byte	0x04, 0x0a
        /*00b2*/ 	.short	(.L_195 - .L_194)
	.align		4
.L_194:
        /*00b4*/ 	.word	index@(.nv.constant0._Z33nppiThreshold_GTVal_8u_C3R_kernelPKhiPhiiiS0_S0_)
        /*00b8*/ 	.short	0x0380
        /*00ba*/ 	.short	0x0038


	//----- nvinfo : EIATTR_SW_WAR
	.align		4
.L_195:
        /*00bc*/ 	.byte	0x04, 0x36
        /*00be*/ 	.short	(.L_197 - .L_196)
.L_196:
        /*00c0*/ 	.word	0x00000008
.L_197:


//--------------------- .nv.info._Z34nppiThreshold_LTVal_8u_C4IR_kernelPhiiiPKhS1_ --------------------------
	.section	.nv.info._Z34nppiThreshold_LTVal_8u_C4IR_kernelPhiiiPKhS1_,"",@"SHT_CUDA_INFO"
	.sectionflags	@""
	.align	4


	//----- nvinfo : EIATTR_CUDA_API_VERSION
	.align		4
        /*0000*/ 	.byte	0x04, 0x37
        /*0002*/ 	.short	(.L_199 - .L_198)
.L_198:
        /*0004*/ 	.word	0x00000082


	//----- nvinfo : EIATTR_KPARAM_INFO
	.align		4
.L_199:
        /*0008*/ 	.byte	0x04, 0x17
        /*000a*/ 	.short	(.L_201 - .L_200)
.L_200:
        /*000c*/ 	.word	0x00000000
        /*0010*/ 	.short	0x0005
        /*0012*/ 	.short	0x0020
        /*0014*/ 	.byte	0x00, 0xf5, 0x21, 0x00


	//----- nvinfo : EIATTR_KPARAM_INFO
	.align		4
.L_201:
        /*0018*/ 	.byte	0x04, 0x17
        /*001a*/ 	.short	(.L_203 - .L_202)
.L_202:
        /*001c*/ 	.word	0x00000000
        /*0020*/ 	.short	0x0004
        /*0022*/ 	.short	0x0018
        /*0024*/ 	.byte	0x00, 0xf5, 0x21, 0x00


	//----- nvinfo : EIATTR_KPARAM_INFO
	.align		4
.L_203:
        /*0028*/ 	.byte	0x04, 0x17
        /*002a*/ 	.short	(.L_205 - .L_204)
.L_204:
        /*002c*/ 	.word	0x00000000
        /*0030*/ 	.short	0x0003
        /*0032*/ 	.short	0x0010
        /*0034*/ 	.byte	0x00, 0xf0, 0x11, 0x00


	//----- nvinfo : EIATTR_KPARAM_INFO
	.align		4
.L_205:
        /*0038*/ 	.byte	0x04, 0x17
        /*003a*/ 	.short	(.L_207 - .L_206)
.L_206:
        /*003c*/ 	.word	0x00000000
        /*0040*/ 	.short	0x0002
        /*0042*/ 	.short	0x000c
        /*0044*/ 	.byte	0x00, 0xf0, 0x11, 0x00


	//----- nvinfo : EIATTR_KPARAM_INFO
	.align		4
.L_207:
        /*0048*/ 	.byte	0x04, 0x17
        /*004a*/ 	.short	(.L_209 - .L_208)
.L_208:
        /*004c*/ 	.word	0x00000000
        /*0050*/ 	.short	0x0001
        /*0052*/ 	.short	0x0008
        /*0054*/ 	.byte	0x00, 0xf0, 0x11, 0x00


	//----- nvinfo : EIATTR_KPARAM_INFO
	.align		4
.L_209:
        /*0058*/ 	.byte	0x04, 0x17
        /*005a*/ 	.short	(.L_211 - .L_210)
.L_210:
        /*005c*/ 	.word	0x00000000
        /*0060*/ 	.short	0x0000
        /*0062*/ 	.short	0x0000
        /*0064*/ 	.byte	0x00, 0xf5, 0x21, 0x00


	//----- nvinfo : EIATTR_SPARSE_MMA_MASK
	.align		4
.L_211:
        /*0068*/ 	.byte	0x03, 0x50
        /*006a*/ 	.short	0x0000


	//----- nvinfo : EIATTR_MAXREG_COUNT
	.align		4
        /*006c*/ 	.byte	0x03, 0x1b
        /*006e*/ 	.short	0x00ff


	//----- nvinfo : EIATTR_MERCURY_ISA_VERSION
	.align		4
        /*0070*/ 	.byte	0x03, 0x5f
        /*0072*/ 	.short	0x0101


	//----- nvinfo : EIATTR_VRC_CTA_INIT_COUNT
	.align		4
        /*0074*/ 	.byte	0x02, 0x4a
	.zero		1
	.zero		1


	//----- nvinfo : EIATTR_EXIT_INSTR_OFFSETS
	.align		4
        /*0078*/ 	.byte	0x04, 0x1c
        /*007a*/ 	.short	(.L_213 - .L_212)


	//   ....[0]....
.L_212:
        /*007c*/ 	.word	0x000000d0


	//   ....[1]....
        /*0080*/ 	.word	0x00000330


	//----- nvinfo : EIATTR_CRS_STACK_SIZE
	.align		4
.L_213:
        /*0084*/ 	.byte	0x04, 0x1e
        /*0086*/ 	.short	(.L_215 - .L_214)
.L_214:
        /*0088*/ 	.word	0x00000000


	//----- nvinfo : EIATTR_CBANK_PARAM_SIZE
	.align		4
.L_215:
        /*008c*/ 	.byte	0x03, 0x19
        /*008e*/ 	.short	0x0028


	//----- nvinfo : EIATTR_PARAM_CBANK
	.align		4
        /*0090*/ 	.byte	0x04, 0x0a
        /*0092*/ 	.short	(.L_217 - .L_216)
	.align		4
.L_216:
        /*0094*/ 	.word	index@(.nv.constant0._Z34nppiThreshold_LTVal_8u_C4IR_kernelPhiiiPKhS1_)
        /*0098*/ 	.short	0x0380
        /*009a*/ 	.short	0x0028


	//----- nvinfo : EIATTR_SW_WAR
	.align		4
.L_217:
        /*009c*/ 	.byte	0x04, 0x36
        /*009e*/ 	.short	(.L_219 - .L_218)
.L_218:
        /*00a0*/ 	.word	0x00000008
.L_219:


//--------------------- .nv.info._Z33nppiThreshold_LTVal_8u_C4R_kernelPKhiPhiiiS0_S0_ --------------------------
	.section	.nv.info._Z33nppiThreshold_LTVal_8u_C4R_kernelPKhiPhiiiS0_S0_,"",@"SHT_CUDA_INFO"
	.sectionflags	@""
	.align	4


	//----- nvinfo : EIATTR_CUDA_API_VERSION
	.align		4
        /*0000*/ 	.byte	0x04, 0x37
        /*0002*/ 	.short	(.L_221 - .L_220)
.L_220:
        /*0004*/ 	.word	0x00000082


	//----- nvinfo : EIATTR_KPARAM_INFO
	.align		4
.L_221:
        /*0008*/ 	.byte	0x04, 0x17
        /*000a*/ 	.short	(.L_223 - .L_222)
.L_222:
        /*000c*/ 	.word	0x00000000
        /*0010*/ 	.short	0x0007
        /*0012*/ 	.short	0x0030
        /*0014*/ 	.byte	0x00, 0xf5, 0x21, 0x00


	//----- nvinfo : EIATTR_KPARAM_INFO
	.align		4
.L_223:
        /*0018*/ 	.byte	0x04, 0x17
        /*001a*/ 	.short	(.L_225 - .L_224)
.L_224:
        /*001c*/ 	.word	0x00000000
        /*0020*/ 	.short	0x0006
        /*0022*/ 	.short	0x0028
        /*0024*/ 	.byte	0x00, 0xf5, 0x21, 0x00


	//----- nvinfo : EIATTR_KPARAM_INFO
	.align		4
.L_225:
        /*0028*/ 	.byte	0x04, 0x17
        /*002a*/ 	.short	(.L_227 - .L_226)
.L_226:
        /*002c*/ 	.word	0x00000000
        /*0030*/ 	.short	0x0005
        /*0032*/ 	.short	0x0020
        /*0034*/ 	.byte	0x00, 0xf0, 0x11, 0x00


	//----- nvinfo : EIATTR_KPARAM_INFO
	.align		4
.L_227:
        /*0038*/ 	.byte	0x04, 0x17
        /*003a*/ 	.short	(.L_229 - .L_228)
.L_228:
        /*003c*/ 	.word	0x00000000
        /*0040*/ 	.short	0x0004
        /*0042*/ 	.short	0x001c
        /*0044*/ 	.byte	0x00, 0xf0, 0x11, 0x00


	//----- nvinfo : EIATTR_KPARAM_INFO
	.align		4
.L_229:
        /*0048*/ 	.byte	0x04, 0x17
        /*004a*/ 	.short	(.L_231 - .L_230)
.L_230:
        /*004c*/ 	.word	0x00000000
        /*0050*/ 	.short	0x0003
        /*0052*/ 	.short	0x0018
        /*0054*/ 	.byte	0x00, 0xf0, 0x11, 0x00


	//----- nvinfo : EIATTR_KPARAM_INFO
	.align		4
.L_231:
        /*0058*/ 	.byte	0x04, 0x17
        /*005a*/ 	.short	(.L_233 - .L_232)
.L_232:
        /*005c*/ 	.word	0x00000000
        /*0060*/ 	.short	0x0002
        /*0062*/ 	.short	0x0010
        /*0064*/ 	.byte	0x00, 0xf5, 0x21, 0x00


	//----- nvinfo : EIATTR_KPARAM_INFO
	.align		4
.L_233:
        /*0068*/ 	.byte	0x04, 0x17
        /*006a*/ 	.short	(.L_235 - .L_234)
.L_234:
        /*006c*/ 	.word	0x00000000
        /*0070*/ 	.short	0x0001
        /*0072*/ 	.short	0x0008
        /*0074*/ 	.byte	0x00, 0xf0, 0x11, 0x00


	//----- nvinfo : EIATTR_KPARAM_INFO
	.align		4
.L_235:
        /*0078*/ 	.byte	0x04, 0x17
        /*007a*/ 	.short	(.L_237 - .L_236)
.L_236:
        /*007c*/ 	.word	0x00000000
        /*0080*/ 	.short	0x0000
        /*0082*/ 	.short	0x0000
        /*0084*/ 	.byte	0x00, 0xf5, 0x21, 0x00


	//----- nvinfo : EIATTR_SPARSE_MMA_MASK
	.align		4
.L_237:
        /*0088*/ 	.byte	0x03, 0x50
        /*008a*/ 	.short	0x0000


	//----- nvinfo : EIATTR_MAXREG_COUNT
	.align		4
        /*008c*/ 	.byte	0x03, 0x1b
        /*008e*/ 	.short	0x00ff


	//----- nvinfo : EIATTR_MERCURY_ISA_VERSION
	.align		4
        /*0090*/ 	.byte	0x03, 0x5f
        /*0092*/ 	.short	0x0101


	//----- nvinfo : EIATTR_VRC_CTA_INIT_COUNT
	.align		4
        /*0094*/ 	.byte	0x02, 0x4a
	.zero		1
	.zero		1


	//----- nvinfo : EIATTR_EXIT_INSTR_OFFSETS
	.align		4
        /*0098*/ 	.byte	0x04, 0x1c
        /*009a*/ 	.short	(.L_239 - .L_238)


	//   ....[0]....
.L_238:
        /*009c*/ 	.word	0x000000d0


	//   ....[1]....
        /*00a0*/ 	.word	0x00000390


	//----- nvinfo : EIATTR_CRS_STACK_SIZE
	.align		4
.L_239:
        /*00a4*/ 	.byte	0x04, 0x1e
        /*00a6*/ 	.short	(.L_241 - .L_240)
.L_240:
        /*00a8*/ 	.word	0x00000000


	//----- nvinfo : EIATTR_CBANK_PARAM_SIZE
	.align		4
.L_241:
        /*00ac*/ 	.byte	0x03, 0x19
        /*00ae*/ 	.short	0x0038


	//----- nvinfo : EIATTR_PARAM_CBANK
	.align		4
        /*00b0*/ 	.byte	0x04, 0x0a
        /*00b2*/ 	.short	(.L_243 - .L_242)
	.align		4
.L_242:
        /*00b4*/ 	.word	index@(.nv.constant0._Z33nppiThreshold_LTVal_8u_C4R_kernelPKhiPhiiiS0_S0_)
        /*00b8*/ 	.short	0x0380
        /*00ba*/ 	.short	0x0038


	//----- nvinfo : EIATTR_SW_WAR
	.align		4
.L_243:
        /*00bc*/ 	.byte	0x04, 0x36
        /*00be*/ 	.short	(.L_245 - .L_244)
.L_244:
        /*00c0*/ 	.word	0x00000008
.L_245:


//--------------------- .nv.info._Z34nppiThreshold_LTVal_8u_C3IR_kernelPhiiiPKhS1_ --------------------------
	.section	.nv.info._Z34nppiThreshold_LTVal_8u_C3IR_kernelPhiiiPKhS1_,"",@"SHT_CUDA_INFO"
	.sectionflags	@""
	.align	4


	//----- nvinfo : EIATTR_CUDA_API_VERSION
	.align		4
        /*0000*/ 	.byte	0x04, 0x37
        /*0002*/ 	.short	(.L_247 - .L_246)
.L_246:
        /*0004*/ 	.word	0x00000082


	//----- nvinfo : EIATTR_KPARAM_INFO
	.align		4
.L_247:
        /*0008*/ 	.byte	0x04, 0x17
        /*000a*/ 	.short	(.L_249 - .L_248)
.L_248:
        /*000c*/ 	.word	0x00000000
        /*0010*/ 	.short	0x0005
        /*0012*/ 	.short	0x0020
        /*0014*/ 	.byte	0x00, 0xf5, 0x21, 0x00


	//----- nvinfo : EIATTR_KPARAM_INFO
	.align		4
.L_249:
        /*0018*/ 	.byte	0x04, 0x17
        /*001a*/ 	.short	(.L_251 - .L_250)
.L_250:
        /*001c*/ 	.word	0x00000000
        /*0020*/ 	.short	0x0004
        /*0022*/ 	.short	0x0018
        /*0024*/ 	.byte	0x00, 0xf5, 0x21, 0x00


	//----- nvinfo : EIATTR_KPARAM_INFO
	.align		4
.L_251:
        /*0028*/ 	.byte	0x04, 0x17
        /*002a*/ 	.short	(.L_253 - .L_252)
.L_252:
        /*002c*/ 	.word	0x00000000
        /*0030*/ 	.short	0x0003
        /*0032*/ 	.short	0x0010
        /*0034*/ 	.byte	0x00, 0xf0, 0x11, 0x00


	//----- nvinfo : EIATTR_KPARAM_INFO
	.align		4
.L_253:
        /*0038*/ 	.byte	0x04, 0x17
        /*003a*/ 	.short	(.L_255 - .L_254)
.L_254:
        /*003c*/ 	.word	0x00000000
        /*0040*/ 	.short	0x0002
        /*0042*/ 	.short	0x000c
        /*0044*/ 	.byte	0x00, 0xf0, 0x11, 0x00


	//----- nvinfo : EIATTR_KPARAM_INFO
	.align		4
.L_255:
        /*0048*/ 	.byte	0x04, 0x17
        /*004a*/ 	.short	(.L_257 - .L_256)
.L_256:
        /*004c*/ 	.word	0x00000000
        /*0050*/ 	.short	0x0001
        /*0052*/ 	.short	0x0008
        /*0054*/ 	.byte	0x00, 0xf0, 0x11, 0x00


	//----- nvinfo : EIATTR_KPARAM_INFO
	.align		4
.L_257:
        /*0058*/ 	.byte	0x04, 0x17
        /*005a*/ 	.short	(.L_259 - .L_258)
.L_258:
        /*005c*/ 	.word	0x00000000
        /*0060*/ 	.short	0x0000
        /*0062*/ 	.short	0x0000
        /*0064*/ 	.byte	0x00, 0xf5, 0x21, 0x00


	//----- nvinfo : EIATTR_SPARSE_MMA_MASK
	.align		4
.L_259:
        /*0068*/ 	.byte	0x03, 0x50
        /*006a*/ 	.short	0x0000


	//----- nvinfo : EIATTR_MAXREG_COUNT
	.align		4
        /*006c*/ 	.byte	0x03, 0x1b
        /*006e*/ 	.short	0x00ff


	//----- nvinfo : EIATTR_MERCURY_ISA_VERSION
	.align		4
        /*0070*/ 	.byte	0x03, 0x5f
        /*0072*/ 	.short	0x0101


	//----- nvinfo : EIATTR_VRC_CTA_INIT_COUNT
	.align		4
        /*0074*/ 	.byte	0x02, 0x4a
	.zero		1
	.zero		1


	//----- nvinfo : EIATTR_EXIT_INSTR_OFFSETS
	.align		4
        /*0078*/ 	.byte	0x04, 0x1c
        /*007a*/ 	.short	(.L_261 - .L_260)


	//   ....[0]....
.L_260:
        /*007c*/ 	.word	0x000000d0


	//   ....[1]....
        /*0080*/ 	.word	0x000002d0


	//----- nvinfo : EIATTR_CRS_STACK_SIZE
	.align		4
.L_261:
        /*0084*/ 	.byte	0x04, 0x1e
        /*0086*/ 	.short	(.L_263 - .L_262)
.L_262:
        /*0088*/ 	.word	0x00000000


	//----- nvinfo : EIATTR_CBANK_PARAM_SIZE
	.align		4
.L_263:
        /*008c*/ 	.byte	0x03, 0x19
        /*008e*/ 	.short	0x0028


	//----- nvinfo : EIATTR_PARAM_CBANK
	.align		4
        /*0090*/ 	.byte	0x04, 0x0a
        /*0092*/ 	.short	(.L_265 - .L_264)
	.align		4
.L_264:
        /*0094*/ 	.word	index@(.nv.constant0._Z34nppiThreshold_LTVal_8u_C3IR_kernelPhiiiPKhS1_)
        /*0098*/ 	.short	0x0380
        /*009a*/ 	.short	0x0028


	//----- nvinfo : EIATTR_SW_WAR
	.align		4
.L_265:
        /*009c*/ 	.byte	0x04, 0x36
        /*009e*/ 	.short	(.L_267 - .L_266)
.L_266:
        /*00a0*/ 	.word	0x00000008
.L_267:


//--------------------- .nv.info._Z33nppiThreshold_LTVal_8u_C3R_kernelPKhiPhiiiS0_S0_ --------------------------
	.section	.nv.info._Z33nppiThreshold_LTVal_8u_C3R_kernelPKhiPhiiiS0_S0_,"",@"SHT_CUDA_INFO"
	.sectionflags	@""
	.align	4


	//----- nvinfo : EIATTR_CUDA_API_VERSION
	.align		4
        /*0000*/ 	.byte	0x04, 0x37
        /*0002*/ 	.short	(.L_269 - .L_268)
.L_268:
        /*0004*/ 	.word	0x00000082


	//----- nvinfo : EIATTR_KPARAM_INFO
	.align		4
.L_269:
        /*0008*/ 	.byte	0x04, 0x17
        /*000a*/ 	.short	(.L_271 - .L_270)
.L_270:
        /*000c*/ 	.word	0x00000000
        /*0010*/ 	.short	0x0007
        /*0012*/ 	.short	0x0030
        /*0014*/ 	.byte	0x00, 0xf5, 0x21, 0x00


	//----- nvinfo : EIATTR_KPARAM_INFO
	.align		4
.L_271:
        /*0018*/ 	.byte	0x04, 0x17
        /*001a*/ 	.short	(.L_273 - .L_272)
.L_272:
        /*001c*/ 	.word	0x00000000
        /*0020*/ 	.short	0x0006
        /*0022*/ 	.short	0x0028
        /*0024*/ 	.byte	0x00, 0xf5, 0x21, 0x00


	//----- nvinfo : EIATTR_KPARAM_INFO
	.align		4
.L_273:
        /*0028*/ 	.byte	0x04, 0x17
        /*002a*/ 	.short	(.L_275 - .L_274)
.L_274:
        /*002c*/ 	.word	0x00000000
        /*0030*/ 	.short	0x0005
        /*0032*/ 	.short	0x0020
        /*0034*/ 	.byte	0x00, 0xf0, 0x11, 0x00


	//----- nvinfo : EIATTR_KPARAM_INFO
	.align		4
.L_275:
        /*0038*/ 	.byte	0x04, 0x17
        /*003a*/ 	.short	(.L_277 - .L_276)
.L_276:
        /*003c*/ 	.word	0x00000000
        /*0040*/ 	.short	0x0004
        /*0042*/ 	.short	0x001c
        /*0044*/ 	.byte	0x00, 0xf0, 0x11, 0x00


	//----- nvinfo : EIATTR_KPARAM_INFO
	.align		4
.L_277:
        /*0048*/ 	.byte	0x04, 0x17
        /*004a*/ 	.short	(.L_279 - .L_278)
.L_278:
        /*004c*/ 	.word	0x00000000
        /*0050*/ 	.short	0x0003
        /*0052*/ 	.short	0x0018
        /*0054*/ 	.byte	0x00, 0xf0, 0x11, 0x00


	//----- nvinfo : EIATTR_KPARAM_INFO
	.align		4
.L_279:
        /*0058*/ 	.byte	0x04, 0x17
        /*005a*/ 	.short	(.L_281 - .L_280)
.L_280:
        /*005c*/ 	.word	0x00000000
        /*0060*/ 	.short	0x0002
        /*0062*/ 	.short	0x0010
        /*0064*/ 	.byte	0x00, 0xf5, 0x21, 0x00


	//----- nvinfo : EIATTR_KPARAM_INFO
	.align		4
.L_281:
        /*0068*/ 	.byte	0x04, 0x17
        /*006a*/ 	.short	(.L_283 - .L_282)
.L_282:
        /*006c*/ 	.word	0x00000000
        /*0070*/ 	.short	0x0001
        /*0072*/ 	.short	0x0008
        /*0074*/ 	.byte	0x00, 0xf0, 0x11, 0x00


	//----- nvinfo : EIATTR_KPARAM_INFO
	.align		4
.L_283:
        /*0078*/ 	.byte	0x04, 0x17
        /*007a*/ 	.short	(.L_285 - .L_284)
.L_284:
        /*007c*/ 	.word	0x00000000
        /*0080*/ 	.short	0x0000
        /*0082*/ 	.short	0x0000
        /*0084*/ 	.byte	0x00, 0xf5, 0x21, 0x00


	//----- nvinfo : EIATTR_SPARSE_MMA_MASK
	.align		4
.L_285:
        /*0088*/ 	.byte	0x03, 0x50
        /*008a*/ 	.short	0x0000


	//----- nvinfo : EIATTR_MAXREG_COUNT
	.align		4
        /*008c*/ 	.byte	0x03, 0x1b
        /*008e*/ 	.short	0x00ff


	//----- nvinfo : EIATTR_MERCURY_ISA_VERSION
	.align		4
        /*0090*/ 	.byte	0x03, 0x5f
        /*0092*/ 	.short	0x0101


	//----- nvinfo : EIATTR_VRC_CTA_INIT_COUNT
	.align		4
        /*0094*/ 	.byte	0x02, 0x4a
	.zero		1
	.zero		1


	//----- nvinfo : EIATTR_EXIT_INSTR_OFFSETS
	.align		4
        /*0098*/ 	.byte	0x04, 0x1c
        /*009a*/ 	.short	(.L_287 - .L_286)


	//   ....[0]....
.L_286:
        /*009c*/ 	.word	0x000000d0


	//   ....[1]....
        /*00a0*/ 	.word	0x00000330


	//----- nvinfo : EIATTR_CRS_STACK_SIZE
	.align		4
.L_287:
        /*00a4*/ 	.byte	0x04, 0x1e
        /*00a6*/ 	.short	(.L_289 - .L_288)
.L_288:
        /*00a8*/ 	.word	0x00000000


	//----- nvinfo : EIATTR_CBANK_PARAM_SIZE
	.align		4
.L_289:
        /*00ac*/ 	.byte	0x03, 0x19
        /*00ae*/ 	.short	0x0038


	//----- nvinfo : EIATTR_PARAM_CBANK
	.align		4
        /*00b0*/ 	.byte	0x04, 0x0a
        /*00b2*/ 	.short	(.L_291 - .L_290)
	.align		4
.L_290:
        /*00b4*/ 	.word	index@(.nv.constant0._Z33nppiThreshold_LTVal_8u_C3R_kernelPKhiPhiiiS0_S0_)
        /*00b8*/ 	.short	0x0380
        /*00ba*/ 	.short	0x0038


	//----- nvinfo : EIATTR_SW_WAR
	.align		4
.L_291:
        /*00bc*/ 	.byte	0x04, 0x36
        /*00be*/ 	.short	(.L_293 - .L_292)
.L_292:
        /*00c0*/ 	.word	0x00000008
.L_293:


//--------------------- .nv.info._Z34nppiThreshold_LTVal_32f_C1R_kernelPKfiPfiiiff --------------------------
	.section	.nv.info._Z34nppiThreshold_LTVal_32f_C1R_kernelPKfiPfiiiff,"",@"SHT_CUDA_INFO"
	.sectionflags	@""
	.align	4


	//----- nvinfo : EIATTR_CUDA_API_VERSION
	.align		4
        /*0000*/ 	.byte	0x04, 0x37
        /*0002*/ 	.short	(.L_295 - .L_294)
.L_294:
        /*0004*/ 	.word	0x00000082


	//----- nvinfo : EIATTR_KPARAM_INFO
	.align		4
.L_295:
        /*0008*/ 	.byte	0x04, 0x17
        /*000a*/ 	.short	(.L_297 - .L_296)
.L_296:
        /*000c*/ 	.word	0x00000000
        /*0010*/ 	.short	0x0007
        /*0012*/ 	.short	0x0028
        /*0014*/ 	.byte	0x00, 0xf0, 0x11, 0x00


	//----- nvinfo : EIATTR_KPARAM_INFO
	.align		4
.L_297:
        /*0018*/ 	.byte	0x04, 0x17
        /*001a*/ 	.short	(.L_299 - .L_298)
.L_298:
        /*001c*/ 	.word	0x00000000
        /*0020*/ 	.short	0x0006
        /*0022*/ 	.short	0x0024
        /*0024*/ 	.byte	0x00, 0xf0, 0x11, 0x00


	//----- nvinfo : EIATTR_KPARAM_INFO
	.align		4
.L_299:
        /*0028*/ 	.byte	0x04, 0x17
        /*002a*/ 	.short	(.L_301 - .L_300)
.L_300:
        /*002c*/ 	.word	0x00000000
        /*0030*/ 	.short	0x0005
        /*0032*/ 	.short	0x0020
        /*0034*/ 	.byte	0x00, 0xf0, 0x11, 0x00


	//----- nvinfo : EIATTR_KPARAM_INFO
	.align		4
.L_301:
        /*0038*/ 	.byte	0x04, 0x17
        /*003a*/ 	.short	(.L_303 - .L_302)
.L_302:
        /*003c*/ 	.word	0x00000000
        /*0040*/ 	.short	0x0004
        /*0042*/ 	.short	0x001c
        /*0044*/ 	.byte	0x00, 0xf0, 0x11, 0x00


	//----- nvinfo : EIATTR_KPARAM_INFO
	.align		4
.L_303:
        /*0048*/ 	.byte	0x04, 0x17
        /*004a*/ 	.short	(.L_305 - .L_304)
.L_304:
        /*004c*/ 	.word	0x00000000
        /*0050*/ 	.short	0x0003
        /*0052*/ 	.short	0x0018
        /*0054*/ 	.byte	0x00, 0xf0, 0x11, 0x00


	//----- nvinfo : EIATTR_KPARAM_INFO
	.align		4
.L_305:
        /*0058*/ 	.byte	0x04, 0x17
        /*005a*/ 	.short	(.L_307 - .L_306)
.L_306:
        /*005c*/ 	.word	0x00000000
        /*0060*/ 	.short	0x0002
        /*0062*/ 	.short	0x0010
        /*0064*/ 	.byte	0x00, 0xf5, 0x21, 0x00


	//----- nvinfo : EIATTR_KPARAM_INFO
	.align		4
.L_307:
        /*0068*/ 	.byte	0x04, 0x17
        /*006a*/ 	.short	(.L_309 - .L_308)
.L_308:
        /*006c*/ 	.word	0x00000000
        /*0070*/ 	.short	0x0001
        /*0072*/ 	.short	0x0008
        /*0074*/ 	.byte	0x00, 0xf0, 0x11, 0x00


	//----- nvinfo : EIATTR_KPARAM_INFO
	.align		4
.L_309:
        /*0078*/ 	.byte	0x04, 0x17
        /*007a*/ 	.short	(.L_311 - .L_310)
.L_310:
        /*007c*/ 	.word	0x00000000
        /*0080*/ 	.short	0x0000
        /*0082*/ 	.short	0x0000
        /*0084*/ 	.byte	0x00, 0xf5, 0x21, 0x00


	//----- nvinfo : EIATTR_SPARSE_MMA_MASK
	.align		4
.L_311:
        /*0088*/ 	.byte	0x03, 0x50
        /*008a*/ 	.short	0x0000


	//----- nvinfo : EIATTR_MAXREG_COUNT
	.align		4
        /*008c*/ 	.byte	0x03, 0x1b
        /*008e*/ 	.short	0x00ff


	//----- nvinfo : EIATTR_MERCURY_ISA_VERSION
	.align		4
        /*0090*/ 	.byte	0x03, 0x5f
        /*0092*/ 	.short	0x0101


	//----- nvinfo : EIATTR_VRC_CTA_INIT_COUNT
	.align		4
        /*0094*/ 	.byte	0x02, 0x4a
	.zero		1
	.zero		1


	//----- nvinfo : EIATTR_EXIT_INSTR_OFFSETS
	.align		4
        /*0098*/ 	.byte	0x04, 0x1c
        /*009a*/ 	.short	(.L_313 - .L_312)


	//   ....[0]....
.L_312:
        /*009c*/ 	.word	0x000000d0


	//   ....[1]....
        /*00a0*/ 	.word	0x00000200


	//----- nvinfo : EIATTR_CBANK_PARAM_SIZE
	.align		4
.L_313:
        /*00a4*/ 	.byte	0x03, 0x19
        /*00a6*/ 	.short	0x002c


	//----- nvinfo : EIATTR_PARAM_CBANK
	.align		4
        /*00a8*/ 	.byte	0x04, 0x0a
        /*00aa*/ 	.short	(.L_315 - .L_314)
	.align		4
.L_314:
        /*00ac*/ 	.word	index@(.nv.constant0._Z34nppiThreshold_LTVal_32f_C1R_kernelPKfiPfiiiff)
        /*00b0*/ 	.short	0x0380
        /*00b2*/ 	.short	0x002c


	//----- nvinfo : EIATTR_SW_WAR
	.align		4
.L_315:
        /*00b4*/ 	.byte	0x04, 0x36
        /*00b6*/ 	.short	(.L_317 - .L_316)
.L_316:
        /*00b8*/ 	.word	0x00000008
.L_317:


//--------------------- .nv.info._Z38nppiThreshold_LTValGTVal_8u_C1R_kernelPKhiPhiiihhhh --------------------------
	.section	.nv.info._Z38nppiThreshold_LTValGTVal_8u_C1R_kernelPKhiPhiiihhhh,"",@"SHT_CUDA_INFO"
	.sectionflags	@""
	.align	4


	//----- nvinfo : EIATTR_CUDA_API_VERSION
	.align		4
        /*0000*/ 	.byte	0x04, 0x37
        /*0002*/ 	.short	(.L_319 - .L_318)
.L_318:
        /*0004*/ 	.word	0x00000082


	//----- nvinfo : EIATTR_KPARAM_INFO
	.align		4
.L_319:
        /*0008*/ 	.byte	0x04, 0x17
        /*000a*/ 	.short	(.L_321 - .L_320)
.L_320:
        /*000c*/ 	.word	0x00000000
        /*0010*/ 	.short	0x0009
        /*0012*/ 	.short	0x0027
        /*0014*/ 	.byte	0x00, 0xf0, 0x05, 0x00


	//----- nvinfo : EIATTR_KPARAM_INFO
	.align		4
.L_321:
        /*0018*/ 	.byte	0x04, 0x17
        /*001a*/ 	.short	(.L_323 - .L_322)
.L_322:
        /*001c*/ 	.word	0x00000000
        /*0020*/ 	.short	0x0008
        /*0022*/ 	.short	0x0026
        /*0024*/ 	.byte	0x00, 0xf0, 0x05, 0x00


	//----- nvinfo : EIATTR_KPARAM_INFO
	.align		4
.L_323:
        /*0028*/ 	.byte	0x04, 0x17
        /*002a*/ 	.short	(.L_325 - .L_324)
.L_324:
        /*002c*/ 	.word	0x00000000
        /*0030*/ 	.short	0x0007
        /*0032*/ 	.short	0x0025
        /*0034*/ 	.byte	0x00, 0xf0, 0x05, 0x00


	//----- nvinfo : EIATTR_KPARAM_INFO
	.align		4
.L_325:
        /*0038*/ 	.byte	0x04, 0x17
        /*003a*/ 	.short	(.L_327 - .L_326)
.L_326:
        /*003c*/ 	.word	0x00000000
        /*0040*/ 	.short	0x0006
        /*0042*/ 	.short	0x0024
        /*0044*/ 	.byte	0x00, 0xf0, 0x05, 0x00


	//----- nvinfo : EIATTR_KPARAM_INFO
	.align		4
.L_327:
        /*0048*/ 	.byte	0x04, 0x17
        /*004a*/ 	.short	(.L_329 - .L_328)
.L_328:
        /*004c*/ 	.word	0x00000000
        /*0050*/ 	.short	0x0005
        /*0052*/ 	.short	0x0020
        /*0054*/ 	.byte	0x00, 0xf0, 0x11, 0x00


	//----- nvinfo : EIATTR_KPARAM_INFO
	.align		4
.L_329:
        /*0058*/ 	.byte	0x04, 0x17
        /*005a*/ 	.short	(.L_331 - .L_330)
.L_330:
        /*005c*/ 	.word	0x00000000
        /*0060*/ 	.short	0x0004
        /*0062*/ 	.short	0x001c
        /*0064*/ 	.byte	0x00, 0xf0, 0x11, 0x00


	//----- nvinfo : EIATTR_KPARAM_INFO
	.align		4
.L_331:
        /*0068*/ 	.byte	0x04, 0x17
        /*006a*/ 	.short	(.L_333 - .L_332)
.L_332:
        /*006c*/ 	.word	0x00000000
        /*0070*/ 	.short	0x0003
        /*0072*/ 	.short	0x0018
        /*0074*/ 	.byte	0x00, 0xf0, 0x11, 0x00


	//----- nvinfo : EIATTR_KPARAM_INFO
	.align		4
.L_333:
        /*0078*/ 	.byte	0x04, 0x17
        /*007a*/ 	.short	(.L_335 - .L_334)
.L_334:
        /*007c*/ 	.word	0x00000000
        /*0080*/ 	.short	0x0002
        /*0082*/ 	.short	0x0010
        /*0084*/ 	.byte	0x00, 0xf5, 0x21, 0x00


	//----- nvinfo : EIATTR_KPARAM_INFO
	.align		4
.L_335:
        /*0088*/ 	.byte	0x04, 0x17
        /*008a*/ 	.short	(.L_337 - .L_336)
.L_336:
        /*008c*/ 	.word	0x00000000
        /*0090*/ 	.short	0x0001
        /*0092*/ 	.short	0x0008
        /*0094*/ 	.byte	0x00, 0xf0, 0x11, 0x00


	//----- nvinfo : EIATTR_KPARAM_INFO
	.align		4
.L_337:
        /*0098*/ 	.byte	0x04, 0x17
        /*009a*/ 	.short	(.L_339 - .L_338)
.L_338:
        /*009c*/ 	.word	0x00000000
        /*00a0*/ 	.short	0x0000
        /*00a2*/ 	.short	0x0000
        /*00a4*/ 	.byte	0x00, 0xf5, 0x21, 0x00


	//----- nvinfo : EIATTR_SPARSE_MMA_MASK
	.align		4
.L_339:
        /*00a8*/ 	.byte	0x03, 0x50
        /*00aa*/ 	.short	0x0000


	//----- nvinfo : EIATTR_MAXREG_COUNT
	.align		4
        /*00ac*/ 	.byte	0x03, 0x1b
        /*00ae*/ 	.short	0x00ff


	//----- nvinfo : EIATTR_MERCURY_ISA_VERSION
	.align		4
        /*00b0*/ 	.byte	0x03, 0x5f
        /*00b2*/ 	.short	0x0101


	//----- nvinfo : EIATTR_VRC_CTA_INIT_COUNT
	.align		4
        /*00b4*/ 	.byte	0x02, 0x4a
	.zero		1
	.zero		1


	//----- nvinfo : EIATTR_EXIT_INSTR_OFFSETS
	.align		4
        /*00b8*/ 	.byte	0x04, 0x1c
        /*00ba*/ 	.short	(.L_341 - .L_340)


	//   ....[0]....
.L_340:
        /*00bc*/ 	.word	0x000000d0


	//   ....[1]....
        /*00c0*/ 	.word	0x00000220


	//   ....[2]....
        /*00c4*/ 	.word	0x00000290


	//   ....[3]....
        /*00c8*/ 	.word	0x000002d0


	//----- nvinfo : EIATTR_CBANK_PARAM_SIZE
	.align		4
.L_341:
        /*00cc*/ 	.byte	0x03, 0x19
        /*00ce*/ 	.short	0x0028


	//----- nvinfo : EIATTR_PARAM_CBANK
	.align		4
        /*00d0*/ 	.byte	0x04, 0x0a
        /*00d2*/ 	.short	(.L_343 - .L_342)
	.align		4
.L_342:
        /*00d4*/ 	.word	index@(.nv.constant0._Z38nppiThreshold_LTValGTVal_8u_C1R_kernelPKhiPhiiihhhh)
        /*00d8*/ 	.short	0x0380
        /*00da*/ 	.short	0x0028


	//----- nvinfo : EIATTR_SW_WAR
	.align		4
.L_343:
        /*00dc*/ 	.byte	0x04, 0x36
        /*00de*/ 	.short	(.L_345 - .L_344)
.L_344:
        /*00e0*/ 	.word	0x00000008
.L_345:


//--------------------- .nv.info._Z34nppiThreshold_GTVal_8u_C1IR_kernelPhiiihh --------------------------
	.section	.nv.info._Z34nppiThreshold_GTVal_8u_C1IR_kernelPhiiihh,"",@"SHT_CUDA_INFO"
	.sectionflags	@""
	.align	4


	//----- nvinfo : EIATTR_CUDA_API_VERSION
	.align		4
        /*0000*/ 	.byte	0x04, 0x37
        /*0002*/ 	.short	(.L_347 - .L_346)
.L_346:
        /*0004*/ 	.word	0x00000082


	//----- nvinfo : EIATTR_KPARAM_INFO
	.align		4
.L_347:
        /*0008*/ 	.byte	0x04, 0x17
        /*000a*/ 	.short	(.L_349 - .L_348)
.L_348:
        /*000c*/ 	.word	0x00000000
        /*0010*/ 	.short	0x0005
        /*0012*/ 	.short	0x0015
        /*0014*/ 	.byte	0x00, 0xf0, 0x05, 0x00


	//----- nvinfo : EIATTR_KPARAM_INFO
	.align		4
.L_349:
        /*0018*/ 	.byte	0x04, 0x17
        /*001a*/ 	.short	(.L_351 - .L_350)
.L_350:
        /*001c*/ 	.word	0x00000000
        /*0020*/ 	.short	0x0004
        /*0022*/ 	.short	0x0014
        /*0024*/ 	.byte	0x00, 0xf0, 0x05, 0x00


	//----- nvinfo : EIATTR_KPARAM_INFO
	.align		4
.L_351:
        /*0028*/ 	.byte	0x04, 0x17
        /*002a*/ 	.short	(.L_353 - .L_352)
.L_352:
        /*002c*/ 	.word	0x00000000
        /*0030*/ 	.short	0x0003
        /*0032*/ 	.short	0x0010
        /*0034*/ 	.byte	0x00, 0xf0, 0x11, 0x00


	//----- nvinfo : EIATTR_KPARAM_INFO
	.align		4
.L_353:
        /*0038*/ 	.byte	0x04, 0x17
        /*003a*/ 	.short	(.L_355 - .L_354)
.L_354:
        /*003c*/ 	.word	0x00000000
        /*0040*/ 	.short	0x0002
        /*0042*/ 	.short	0x000c
        /*0044*/ 	.byte	0x00, 0xf0, 0x11, 0x00


	//----- nvinfo : EIATTR_KPARAM_INFO
	.align		4
.L_355:
        /*0048*/ 	.byte	0x04, 0x17
        /*004a*/ 	.short	(.L_357 - .L_356)
.L_356:
        /*004c*/ 	.word	0x00000000
        /*0050*/ 	.short	0x0001
        /*0052*/ 	.short	0x0008
        /*0054*/ 	.byte	0x00, 0xf0, 0x11, 0x00


	//----- nvinfo : EIATTR_KPARAM_INFO
	.align		4
.L_357:
        /*0058*/ 	.byte	0x04, 0x17
        /*005a*/ 	.short	(.L_359 - .L_358)
.L_358:
        /*005c*/ 	.word	0x00000000
        /*0060*/ 	.short	0x0000
        /*0062*/ 	.short	0x0000
        /*0064*/ 	.byte	0x00, 0xf5, 0x21, 0x00


	//----- nvinfo : EIATTR_SPARSE_MMA_MASK
	.align		4
.L_359:
        /*0068*/ 	.byte	0x03, 0x50
        /*006a*/ 	.short	0x0000


	//----- nvinfo : EIATTR_MAXREG_COUNT
	.align		4
        /*006c*/ 	.byte	0x03, 0x1b
        /*006e*/ 	.short	0x00ff


	//----- nvinfo : EIATTR_MERCURY_ISA_VERSION
	.align		4
        /*0070*/ 	.byte	0x03, 0x5f
        /*0072*/ 	.short	0x0101


	//----- nvinfo : EIATTR_VRC_CTA_INIT_COUNT
	.align		4
        /*0074*/ 	.byte	0x02, 0x4a
	.zero		1
	.zero		1


	//----- nvinfo : EIATTR_EXIT_INSTR_OFFSETS
	.align		4
        /*0078*/ 	.byte	0x04, 0x1c
        /*007a*/ 	.short	(.L_361 - .L_360)


	//   ....[0]....
.L_360:
        /*007c*/ 	.word	0x000000d0


	//   ....[1]....
        /*0080*/ 	.word	0x000001c0


	//----- nvinfo : EIATTR_CBANK_PARAM_SIZE
	.align		4
.L_361:
        /*0084*/ 	.byte	0x03, 0x19
        /*0086*/ 	.short	0x0016


	//----- nvinfo : EIATTR_PARAM_CBANK
	.align		4
        /*0088*/ 	.byte	0x04, 0x0a
        /*008a*/ 	.short	(.L_363 - .L_362)
	.align		4
.L_362:
        /*008c*/ 	.word	index@(.nv.constant0._Z34nppiThreshold_GTVal_8u_C1IR_kernelPhiiihh)
        /*0090*/ 	.short	0x0380
        /*0092*/ 	.short	0x0016


	//----- nvinfo : EIATTR_SW_WAR
	.align		4
.L_363:
        /*0094*/ 	.byte	0x04, 0x36
        /*0096*/ 	.short	(.L_365 - .L_364)
.L_364:
        /*0098*/ 	.word	0x00000008
.L_365:


//--------------------- .nv.info._Z33nppiThreshold_GTVal_8u_C1R_kernelPKhiPhiiihh --------------------------
	.section	.nv.info._Z33nppiThreshold_GTVal_8u_C1R_kernelPKhiPhiiihh,"",@"SHT_CUDA_INFO"
	.sectionflags	@""
	.align	4


	//----- nvinfo : EIATTR_CUDA_API_VERSION
	.align		4
        /*0000*/ 	.byte	0x04, 0x37
        /*0002*/ 	.short	(.L_367 - .L_366)
.L_366:
        /*0004*/ 	.word	0x00000082


	//----- nvinfo : EIATTR_KPARAM_INFO
	.align		4
.L_367:
        /*0008*/ 	.byte	0x04, 0x17
        /*000a*/ 	.short	(.L_369 - .L_368)
.L_368:
        /*000c*/ 	.word	0x00000000
        /*0010*/ 	.short	0x0007
        /*0012*/ 	.short	0x0025
        /*0014*/ 	.byte	0x00, 0xf0, 0x05, 0x00


	//----- nvinfo : EIATTR_KPARAM_INFO
	.align		4
.L_369:
        /*0018*/ 	.byte	0x04, 0x17
        /*001a*/ 	.short	(.L_371 - .L_370)
.L_370:
        /*001c*/ 	.word	0x00000000
        /*0020*/ 	.short	0x0006
        /*0022*/ 	.short	0x0024
        /*0024*/ 	.byte	0x00, 0xf0, 0x05, 0x00


	//----- nvinfo : EIATTR_KPARAM_INFO
	.align		4
.L_371:
        /*0028*/ 	.byte	0x04, 0x17
        /*002a*/ 	.short	(.L_373 - .L_372)
.L_372:
        /*002c*/ 	.word	0x00000000
        /*0030*/ 	.short	0x0005
        /*0032*/ 	.short	0x0020
        /*0034*/ 	.byte	0x00, 0xf0, 0x11, 0x00


	//----- nvinfo : EIATTR_KPARAM_INFO
	.align		4
.L_373:
        /*0038*/ 	.byte	0x04, 0x17
        /*003a*/ 	.short	(.L_375 - .L_374)
.L_374:
        /*003c*/ 	.word	0x00000000
        /*0040*/ 	.short	0x0004
        /*0042*/ 	.short	0x001c
        /*0044*/ 	.byte	0x00, 0xf0, 0x11, 0x00


	//----- nvinfo : EIATTR_KPARAM_INFO
	.align		4
.L_375:
        /*0048*/ 	.byte	0x04, 0x17
        /*004a*/ 	.short	(.L_377 - .L_376)
.L_376:
        /*004c*/ 	.word	0x00000000
        /*0050*/ 	.short	0x0003
        /*0052*/ 	.short	0x0018
        /*0054*/ 	.byte	0x00, 0xf0, 0x11, 0x00


	//----- nvinfo : EIATTR_KPARAM_INFO
	.align		4
.L_377:
        /*0058*/ 	.byte	0x04, 0x17
        /*005a*/ 	.short	(.L_379 - .L_378)
.L_378:
        /*005c*/ 	.word	0x00000000
        /*0060*/ 	.short	0x0002
        /*0062*/ 	.short	0x0010
        /*0064*/ 	.byte	0x00, 0xf5, 0x21, 0x00


	//----- nvinfo : EIATTR_KPARAM_INFO
	.align		4
.L_379:
        /*0068*/ 	.byte	0x04, 0x17
        /*006a*/ 	.short	(.L_381 - .L_380)
.L_380:
        /*006c*/ 	.word	0x00000000
        /*0070*/ 	.short	0x0001
        /*0072*/ 	.short	0x0008
        /*0074*/ 	.byte	0x00, 0xf0, 0x11, 0x00


	//----- nvinfo : EIATTR_KPARAM_INFO
	.align		4
.L_381:
        /*0078*/ 	.byte	0x04, 0x17
        /*007a*/ 	.short	(.L_383 - .L_382)
.L_382:
        /*007c*/ 	.word	0x00000000
        /*0080*/ 	.short	0x0000
        /*0082*/ 	.short	0x0000
        /*0084*/ 	.byte	0x00, 0xf5, 0x21, 0x00


	//----- nvinfo : EIATTR_SPARSE_MMA_MASK
	.align		4
.L_383:
        /*0088*/ 	.byte	0x03, 0x50
        /*008a*/ 	.short	0x0000


	//----- nvinfo : EIATTR_MAXREG_COUNT
	.align		4
        /*008c*/ 	.byte	0x03, 0x1b
        /*008e*/ 	.short	0x00ff


	//----- nvinfo : EIATTR_MERCURY_ISA_VERSION
	.align		4
        /*0090*/ 	.byte	0x03, 0x5f
        /*0092*/ 	.short	0x0101


	//----- nvinfo : EIATTR_VRC_CTA_INIT_COUNT
	.align		4
        /*0094*/ 	.byte	0x02, 0x4a
	.zero		1
	.zero		1


	//----- nvinfo : EIATTR_EXIT_INSTR_OFFSETS
	.align		4
        /*0098*/ 	.byte	0x04, 0x1c
        /*009a*/ 	.short	(.L_385 - .L_384)


	//   ....[0]....
.L_384:
        /*009c*/ 	.word	0x000000d0


	//   ....[1]....
        /*00a0*/ 	.word	0x00000220


	//----- nvinfo : EIATTR_CBANK_PARAM_SIZE
	.align		4
.L_385:
        /*00a4*/ 	.byte	0x03, 0x19
        /*00a6*/ 	.short	0x0026


	//----- nvinfo : EIATTR_PARAM_CBANK
	.align		4
        /*00a8*/ 	.byte	0x04, 0x0a
        /*00aa*/ 	.short	(.L_387 - .L_386)
	.align		4
.L_386:
        /*00ac*/ 	.word	index@(.nv.constant0._Z33nppiThreshold_GTVal_8u_C1R_kernelPKhiPhiiihh)
        /*00b0*/ 	.short	0x0380
        /*00b2*/ 	.short	0x0026


	//----- nvinfo : EIATTR_SW_WAR
	.align		4
.L_387:
        /*00b4*/ 	.byte	0x04, 0x36
        /*00b6*/ 	.short	(.L_389 - .L_388)
.L_388:
        /*00b8*/ 	.word	0x00000008
.L_389:


//--------------------- .nv.info._Z34nppiThreshold_LTVal_8u_C1IR_kernelPhiiihh --------------------------
	.section	.nv.info._Z34nppiThreshold_LTVal_8u_C1IR_kernelPhiiihh,"",@"SHT_CUDA_INFO"
	.sectionflags	@""
	.align	4


	//----- nvinfo : EIATTR_CUDA_API_VERSION
	.align		4
        /*0000*/ 	.byte	0x04, 0x37
        /*0002*/ 	.short	(.L_391 - .L_390)
.L_390:
        /*0004*/ 	.word	0x00000082


	//----- nvinfo : EIATTR_KPARAM_INFO
	.align		4
.L_391:
        /*0008*/ 	.byte	0x04, 0x17
        /*000a*/ 	.short	(.L_393 - .L_392)
.L_392:
        /*000c*/ 	.word	0x00000000
        /*0010*/ 	.short	0x0005
        /*0012*/ 	.short	0x0015
        /*0014*/ 	.byte	0x00, 0xf0, 0x05, 0x00


	//----- nvinfo : EIATTR_KPARAM_INFO
	.align		4
.L_393:
        /*0018*/ 	.byte	0x04, 0x17
        /*001a*/ 	.short	(.L_395 - .L_394)
.L_394:
        /*001c*/ 	.word	0x00000000
        /*0020*/ 	.short	0x0004
        /*0022*/ 	.short	0x0014
        /*0024*/ 	.byte	0x00, 0xf0, 0x05, 0x00


	//----- nvinfo : EIATTR_KPARAM_INFO
	.align		4
.L_395:
        /*0028*/ 	.byte	0x04, 0x17
        /*002a*/ 	.short	(.L_397 - .L_396)
.L_396:
        /*002c*/ 	.word	0x00000000
        /*0030*/ 	.short	0x0003
        /*0032*/ 	.short	0x0010
        /*0034*/ 	.byte	0x00, 0xf0, 0x11, 0x00


	//----- nvinfo : EIATTR_KPARAM_INFO
	.align		4
.L_397:
        /*0038*/ 	.byte	0x04, 0x17
        /*003a*/ 	.short	(.L_399 - .L_398)
.L_398:
        /*003c*/ 	.word	0x00000000
        /*0040*/ 	.short	0x0002
        /*0042*/ 	.short	0x000c
        /*0044*/ 	.byte	0x00, 0xf0, 0x11, 0x00


	//----- nvinfo : EIATTR_KPARAM_INFO
	.align		4
.L_399:
        /*0048*/ 	.byte	0x04, 0x17
        /*004a*/ 	.short	(.L_401 - .L_400)
.L_400:
        /*004c*/ 	.word	0x00000000
        /*0050*/ 	.short	0x0001
        /*0052*/ 	.short	0x0008
        /*0054*/ 	.byte	0x00, 0xf0, 0x11, 0x00


	//----- nvinfo : EIATTR_KPARAM_INFO
	.align		4
.L_401:
        /*0058*/ 	.byte	0x04, 0x17
        /*005a*/ 	.short	(.L_403 - .L_402)
.L_402:
        /*005c*/ 	.word	0x00000000
        /*0060*/ 	.short	0x0000
        /*0062*/ 	.short	0x0000
        /*0064*/ 	.byte	0x00, 0xf5, 0x21, 0x00


	//----- nvinfo : EIATTR_SPARSE_MMA_MASK
	.align		4
.L_403:
        /*0068*/ 	.byte	0x03, 0x50
        /*006a*/ 	.short	0x0000


	//----- nvinfo : EIATTR_MAXREG_COUNT
	.align		4
        /*006c*/ 	.byte	0x03, 0x1b
        /*006e*/ 	.short	0x00ff


	//----- nvinfo : EIATTR_MERCURY_ISA_VERSION
	.align		4
        /*0070*/ 	.byte	0x03, 0x5f
        /*0072*/ 	.short	0x0101


	//----- nvinfo : EIATTR_VRC_CTA_INIT_COUNT
	.align		4
        /*0074*/ 	.byte	0x02, 0x4a
	.zero		1
	.zero		1


	//----- nvinfo : EIATTR_EXIT_INSTR_OFFSETS
	.align		4
        /*0078*/ 	.byte	0x04, 0x1c
        /*007a*/ 	.short	(.L_405 - .L_404)


	//   ....[0]....
.L_404:
        /*007c*/ 	.word	0x000000d0


	//   ....[1]....
        /*0080*/ 	.word	0x000001c0


	//----- nvinfo : EIATTR_CBANK_PARAM_SIZE
	.align		4
.L_405:
        /*0084*/ 	.byte	0x03, 0x19
        /*0086*/ 	.short	0x0016


	//----- nvinfo : EIATTR_PARAM_CBANK
	.align		4
        /*0088*/ 	.byte	0x04, 0x0a
        /*008a*/ 	.short	(.L_407 - .L_406)
	.align		4
.L_406:
        /*008c*/ 	.word	index@(.nv.constant0._Z34nppiThreshold_LTVal_8u_C1IR_kernelPhiiihh)
        /*0090*/ 	.short	0x0380
        /*0092*/ 	.short	0x0016


	//----- nvinfo : EIATTR_SW_WAR
	.align		4
.L_407:
        /*0094*/ 	.byte	0x04, 0x36
        /*0096*/ 	.short	(.L_409 - .L_408)
.L_408:
        /*0098*/ 	.word	0x00000008
.L_409:


//--------------------- .nv.info._Z33nppiThreshold_LTVal_8u_C1R_kernelPKhiPhiiihh --------------------------
	.section	.nv.info._Z33nppiThreshold_LTVal_8u_C1R_kernelPKhiPhiiihh,"",@"SHT_CUDA_INFO"
	.sectionflags	@""
	.align	4


	//----- nvinfo : EIATTR_CUDA_API_VERSION
	.align		4
        /*0000*/ 	.byte	0x04, 0x37
        /*0002*/ 	.short	(.L_411 - .L_410)
.L_410:
        /*0004*/ 	.word	0x00000082


	//----- nvinfo : EIATTR_KPARAM_INFO
	.align		4
.L_411:
        /*0008*/ 	.byte	0x04, 0x17
        /*000a*/ 	.short	(.L_413 - .L_412)
.L_412:
        /*000c*/ 	.word	0x00000000
        /*0010*/ 	.short	0x0007
        /*0012*/ 	.short	0x0025
        /*0014*/ 	.byte	0x00, 0xf0, 0x05, 0x00


	//----- nvinfo : EIATTR_KPARAM_INFO
	.align		4
.L_413:
        /*0018*/ 	.byte	0x04, 0x17
        /*001a*/ 	.short	(.L_415 - .L_414)
.L_414:
        /*001c*/ 	.word	0x00000000
        /*0020*/ 	.short	0x0006
        /*0022*/ 	.short	0x0024
        /*0024*/ 	.byte	0x00, 0xf0, 0x05, 0x00


	//----- nvinfo : EIATTR_KPARAM_INFO
	.align		4
.L_415:
        /*0028*/ 	.byte	0x04, 0x17
        /*002a*/ 	.short	(.L_417 - .L_416)
.L_416:
        /*002c*/ 	.word	0x00000000
        /*0030*/ 	.short	0x0005
        /*0032*/ 	.short	0x0020
        /*0034*/ 	.byte	0x00, 0xf0, 0x11, 0x00


	//----- nvinfo : EIATTR_KPARAM_INFO
	.align		4
.L_417:
        /*0038*/ 	.byte	0x04, 0x17
        /*003a*/ 	.short	(.L_419 - .L_418)
.L_418:
        /*003c*/ 	.word	0x00000000
        /*0040*/ 	.short	0x0004
        /*0042*/ 	.short	0x001c
        /*0044*/ 	.byte	0x00, 0xf0, 0x11, 0x00


	//----- nvinfo : EIATTR_KPARAM_INFO
	.align		4
.L_419:
        /*0048*/ 	.byte	0x04, 0x17
        /*004a*/ 	.short	(.L_421 - .L_420)
.L_420:
        /*004c*/ 	.word	0x00000000
        /*0050*/ 	.short	0x0003
        /*0052*/ 	.short	0x0018
        /*0054*/ 	.byte	0x00, 0xf0, 0x11, 0x00


	//----- nvinfo : EIATTR_KPARAM_INFO
	.align		4
.L_421:
        /*0058*/ 	.byte	0x04, 0x17
        /*005a*/ 	.short	(.L_423 - .L_422)
.L_422:
        /*005c*/ 	.word	0x00000000
        /*0060*/ 	.short	0x0002
        /*0062*/ 	.short	0x0010
        /*0064*/ 	.byte	0x00, 0xf5, 0x21, 0x00


	//----- nvinfo : EIATTR_KPARAM_INFO
	.align		4
.L_423:
        /*0068*/ 	.byte	0x04, 0x17
        /*006a*/ 	.short	(.L_425 - .L_424)
.L_424:
        /*006c*/ 	.word	0x00000000
        /*0070*/ 	.short	0x0001
        /*0072*/ 	.short	0x0008
        /*0074*/ 	.byte	0x00, 0xf0, 0x11, 0x00


	//----- nvinfo : EIATTR_KPARAM_INFO
	.align		4
.L_425:
        /*0078*/ 	.byte	0x04, 0x17
        /*007a*/ 	.short	(.L_427 - .L_426)
.L_426:
        /*007c*/ 	.word	0x00000000
        /*0080*/ 	.short	0x0000
        /*0082*/ 	.short	0x0000
        /*0084*/ 	.byte	0x00, 0xf5, 0x21, 0x00


	//----- nvinfo : EIATTR_SPARSE_MMA_MASK
	.align		4
.L_427:
        /*0088*/ 	.byte	0x03, 0x50
        /*008a*/ 	.short	0x0000


	//----- nvinfo : EIATTR_MAXREG_COUNT
	.align		4
        /*008c*/ 	.byte	0x03, 0x1b
        /*008e*/ 	.short	0x00ff


	//----- nvinfo : EIATTR_MERCURY_ISA_VERSION
	.align		4
        /*0090*/ 	.byte	0x03, 0x5f
        /*0092*/ 	.short	0x0101


	//----- nvinfo : EIATTR_VRC_CTA_INIT_COUNT
	.align		4
        /*0094*/ 	.byte	0x02, 0x4a
	.zero		1
	.zero		1


	//----- nvinfo : EIATTR_EXIT_INSTR_OFFSETS
	.align		4
        /*0098*/ 	.byte	0x04, 0x1c
        /*009a*/ 	.short	(.L_429 - .L_428)


	//   ....[0]....
.L_428:
        /*009c*/ 	.word	0x000000d0


	//   ....[1]....
        /*00a0*/ 	.word	0x00000220


	//----- nvinfo : EIATTR_CBANK_PARAM_SIZE
	.align		4
.L_429:
        /*00a4*/ 	.byte	0x03, 0x19
        /*00a6*/ 	.short	0x0026


	//----- nvinfo : EIATTR_PARAM_CBANK
	.align		4
        /*00a8*/ 	.byte	0x04, 0x0a
        /*00aa*/ 	.short	(.L_431 - .L_430)
	.align		4
.L_430:
        /*00ac*/ 	.word	index@(.nv.constant0._Z33nppiThreshold_LTVal_8u_C1R_kernelPKhiPhiiihh)
        /*00b0*/ 	.short	0x0380
        /*00b2*/ 	.short	0x0026


	//----- nvinfo : EIATTR_SW_WAR
	.align		4
.L_431:
        /*00b4*/ 	.byte	0x04, 0x36
        /*00b6*/ 	.short	(.L_433 - .L_432)
.L_432:
        /*00b8*/ 	.word	0x00000008
.L_433:


//--------------------- .nv.info._Z28nppiThreshold_32f_C1R_kernelPKfiPfiiif8NppCmpOp --------------------------
	.section	.nv.info._Z28nppiThreshold_32f_C1R_kernelPKfiPfiiif8NppCmpOp,"",@"SHT_CUDA_INFO"
	.sectionflags	@""
	.align	4


	//----- nvinfo : EIATTR_CUDA_API_VERSION
	.align		4
        /*0000*/ 	.byte	0x04, 0x37
        /*0002*/ 	.short	(.L_435 - .L_434)
.L_434:
        /*0004*/ 	.word	0x00000082


	//----- nvinfo : EIATTR_KPARAM_INFO
	.align		4
.L_435:
        /*0008*/ 	.byte	0x04, 0x17
        /*000a*/ 	.short	(.L_437 - .L_436)
.L_436:
        /*000c*/ 	.word	0x00000000
        /*0010*/ 	.short	0x0007
        /*0012*/ 	.short	0x0028
        /*0014*/ 	.byte	0x00, 0xf0, 0x11, 0x00


	//----- nvinfo : EIATTR_KPARAM_INFO
	.align		4
.L_437:
        /*0018*/ 	.byte	0x04, 0x17
        /*001a*/ 	.short	(.L_439 - .L_438)
.L_438:
        /*001c*/ 	.word	0x00000000
        /*0020*/ 	.short	0x0006
        /*0022*/ 	.short	0x0024
        /*0024*/ 	.byte	0x00, 0xf0, 0x11, 0x00


	//----- nvinfo : EIATTR_KPARAM_INFO
	.align		4
.L_439:
        /*0028*/ 	.byte	0x04, 0x17
        /*002a*/ 	.short	(.L_441 - .L_440)
.L_440:
        /*002c*/ 	.word	0x00000000
        /*0030*/ 	.short	0x0005
        /*0032*/ 	.short	0x0020
        /*0034*/ 	.byte	0x00, 0xf0, 0x11, 0x00


	//----- nvinfo : EIATTR_KPARAM_INFO
	.align		4
.L_441:
        /*0038*/ 	.byte	0x04, 0x17
        /*003a*/ 	.short	(.L_443 - .L_442)
.L_442:
        /*003c*/ 	.word	0x00000000
        /*0040*/ 	.short	0x0004
        /*0042*/ 	.short	0x001c
        /*0044*/ 	.byte	0x00, 0xf0, 0x11, 0x00


	//----- nvinfo : EIATTR_KPARAM_INFO
	.align		4
.L_443:
        /*0048*/ 	.byte	0x04, 0x17
        /*004a*/ 	.short	(.L_445 - .L_444)
.L_444:
        /*004c*/ 	.word	0x00000000
        /*0050*/ 	.short	0x0003
        /*0052*/ 	.short	0x0018
        /*0054*/ 	.byte	0x00, 0xf0, 0x11, 0x00


	//----- nvinfo : EIATTR_KPARAM_INFO
	.align		4
.L_445:
        /*0058*/ 	.byte	0x04, 0x17
        /*005a*/ 	.short	(.L_447 - .L_446)
.L_446:
        /*005c*/ 	.word	0x00000000
        /*0060*/ 	.short	0x0002
        /*0062*/ 	.short	0x0010
        /*0064*/ 	.byte	0x00, 0xf5, 0x21, 0x00


	//----- nvinfo : EIATTR_KPARAM_INFO
	.align		4
.L_447:
        /*0068*/ 	.byte	0x04, 0x17
        /*006a*/ 	.short	(.L_449 - .L_448)
.L_448:
        /*006c*/ 	.word	0x00000000
        /*0070*/ 	.short	0x0001
        /*0072*/ 	.short	0x0008
        /*0074*/ 	.byte	0x00, 0xf0, 0x11, 0x00


	//----- nvinfo : EIATTR_KPARAM_INFO
	.align		4
.L_449:
        /*0078*/ 	.byte	0x04, 0x17
        /*007a*/ 	.short	(.L_451 - .L_450)
.L_450:
        /*007c*/ 	.word	0x00000000
        /*0080*/ 	.short	0x0000
        /*0082*/ 	.short	0x0000
        /*0084*/ 	.byte	0x00, 0xf5, 0x21, 0x00


	//----- nvinfo : EIATTR_SPARSE_MMA_MASK
	.align		4
.L_451:
        /*0088*/ 	.byte	0x03, 0x50
        /*008a*/ 	.short	0x0000


	//----- nvinfo : EIATTR_MAXREG_COUNT
	.align		4
        /*008c*/ 	.byte	0x03, 0x1b
        /*008e*/ 	.short	0x00ff


	//----- nvinfo : EIATTR_MERCURY_ISA_VERSION
	.align		4
        /*0090*/ 	.byte	0x03, 0x5f
        /*0092*/ 	.short	0x0101


	//----- nvinfo : EIATTR_VRC_CTA_INIT_COUNT
	.align		4
        /*0094*/ 	.byte	0x02, 0x4a
	.zero		1
	.zero		1


	//----- nvinfo : EIATTR_EXIT_INSTR_OFFSETS
	.align		4
        /*0098*/ 	.byte	0x04, 0x1c
        /*009a*/ 	.short	(.L_453 - .L_452)


	//   ....[0]....
.L_452:
        /*009c*/ 	.word	0x000000d0


	//   ....[1]....
        /*00a0*/ 	.word	0x00000290


	//----- nvinfo : EIATTR_CBANK_PARAM_SIZE
	.align		4
.L_453:
        /*00a4*/ 	.byte	0x03, 0x19
        /*00a6*/ 	.short	0x002c


	//----- nvinfo : EIATTR_PARAM_CBANK
	.align		4
        /*00a8*/ 	.byte	0x04, 0x0a
        /*00aa*/ 	.short	(.L_455 - .L_454)
	.align		4
.L_454:
        /*00ac*/ 	.word	index@(.nv.constant0._Z28nppiThreshold_32f_C1R_kernelPKfiPfiiif8NppCmpOp)
        /*00b0*/ 	.short	0x0380
        /*00b2*/ 	.short	0x002c


	//----- nvinfo : EIATTR_SW_WAR
	.align		4
.L_455:
        /*00b4*/ 	.byte	0x04, 0x36
        /*00b6*/ 	.short	(.L_457 - .L_456)
.L_456:
        /*00b8*/ 	.word	0x00000008
.L_457:


//--------------------- .nv.info._Z28nppiThreshold_8u_C1IR_kernelPhiiih8NppCmpOp --------------------------
	.section	.nv.info._Z28nppiThreshold_8u_C1IR_kernelPhiiih8NppCmpOp,"",@"SHT_CUDA_INFO"
	.sectionflags	@""
	.align	4


	//----- nvinfo : EIATTR_CUDA_API_VERSION
	.align		4
        /*0000*/ 	.byte	0x04, 0x37
        /*0002*/ 	.short	(.L_459 - .L_458)
.L_458:
        /*0004*/ 	.word	0x00000082


	//----- nvinfo : EIATTR_KPARAM_INFO
	.align		4
.L_459:
        /*0008*/ 	.byte	0x04, 0x17
        /*000a*/ 	.short	(.L_461 - .L_460)
.L_460:
        /*000c*/ 	.word	0x00000000
        /*0010*/ 	.short	0x0005
        /*0012*/ 	.short	0x0018
        /*0014*/ 	.byte	0x00, 0xf0, 0x11, 0x00


	//----- nvinfo : EIATTR_KPARAM_INFO
	.align		4
.L_461:
        /*0018*/ 	.byte	0x04, 0x17
        /*001a*/ 	.short	(.L_463 - .L_462)
.L_462:
        /*001c*/ 	.word	0x00000000
        /*0020*/ 	.short	0x0004
        /*0022*/ 	.short	0x0014
        /*0024*/ 	.byte	0x00, 0xf0, 0x05, 0x00


	//----- nvinfo : EIATTR_KPARAM_INFO
	.align		4
.L_463:
        /*0028*/ 	.byte	0x04, 0x17
        /*002a*/ 	.short	(.L_465 - .L_464)
.L_464:
        /*002c*/ 	.word	0x00000000
        /*0030*/ 	.short	0x0003
        /*0032*/ 	.short	0x0010
        /*0034*/ 	.byte	0x00, 0xf0, 0x11, 0x00


	//----- nvinfo : EIATTR_KPARAM_INFO
	.align		4
.L_465:
        /*0038*/ 	.byte	0x04, 0x17
        /*003a*/ 	.short	(.L_467 - .L_466)
.L_466:
        /*003c*/ 	.word	0x00000000
        /*0040*/ 	.short	0x0002
        /*0042*/ 	.short	0x000c
        /*0044*/ 	.byte	0x00, 0xf0, 0x11, 0x00


	//----- nvinfo : EIATTR_KPARAM_INFO
	.align		4
.L_467:
        /*0048*/ 	.byte	0x04, 0x17
        /*004a*/ 	.short	(.L_469 - .L_468)
.L_468:
        /*004c*/ 	.word	0x00000000
        /*0050*/ 	.short	0x0001
        /*0052*/ 	.short	0x0008
        /*0054*/ 	.byte	0x00, 0xf0, 0x11, 0x00


	//----- nvinfo : EIATTR_KPARAM_INFO
	.align		4
.L_469:
        /*0058*/ 	.byte	0x04, 0x17
        /*005a*/ 	.short	(.L_471 - .L_470)
.L_470:
        /*005c*/ 	.word	0x00000000
        /*0060*/ 	.short	0x0000
        /*0062*/ 	.short	0x0000
        /*0064*/ 	.byte	0x00, 0xf5, 0x21, 0x00


	//----- nvinfo : EIATTR_SPARSE_MMA_MASK
	.align		4
.L_471:
        /*0068*/ 	.byte	0x03, 0x50
        /*006a*/ 	.short	0x0000


	//----- nvinfo : EIATTR_MAXREG_COUNT
	.align		4
        /*006c*/ 	.byte	0x03, 0x1b
        /*006e*/ 	.short	0x00ff


	//----- nvinfo : EIATTR_MERCURY_ISA_VERSION
	.align		4
        /*0070*/ 	.byte	0x03, 0x5f
        /*0072*/ 	.short	0x0101


	//----- nvinfo : EIATTR_VRC_CTA_INIT_COUNT
	.align		4
        /*0074*/ 	.byte	0x02, 0x4a
	.zero		1
	.zero		1


	//----- nvinfo : EIATTR_EXIT_INSTR_OFFSETS
	.align		4
        /*0078*/ 	.byte	0x04, 0x1c
        /*007a*/ 	.short	(.L_473 - .L_472)


	//   ....[0]....
.L_472:
        /*007c*/ 	.word	0x000000d0


	//   ....[1]....
        /*0080*/ 	.word	0x00000210


	//----- nvinfo : EIATTR_CBANK_PARAM_SIZE
	.align		4
.L_473:
        /*0084*/ 	.byte	0x03, 0x19
        /*0086*/ 	.short	0x001c


	//----- nvinfo : EIATTR_PARAM_CBANK
	.align		4
        /*0088*/ 	.byte	0x04, 0x0a
        /*008a*/ 	.short	(.L_475 - .L_474)
	.align		4
.L_474:
        /*008c*/ 	.word	index@(.nv.constant0._Z28nppiThreshold_8u_C1IR_kernelPhiiih8NppCmpOp)
        /*0090*/ 	.short	0x0380
        /*0092*/ 	.short	0x001c


	//----- nvinfo : EIATTR_SW_WAR
	.align		4
.L_475:
        /*0094*/ 	.byte	0x04, 0x36
        /*0096*/ 	.short	(.L_477 - .L_476)
.L_476:
        /*0098*/ 	.word	0x00000008
.L_477:


//--------------------- .nv.info._Z27nppiThreshold_8u_C1R_kernelPKhiPhiiih8NppCmpOp --------------------------
	.section	.nv.info._Z27nppiThreshold_8u_C1R_kernelPKhiPhiiih8NppCmpOp,"",@"SHT_CUDA_INFO"
	.sectionflags	@""
	.align	4


	//----- nvinfo : EIATTR_CUDA_API_VERSION
	.align		4
        /*0000*/ 	.byte	0x04, 0x37
        /*0002*/ 	.short	(.L_479 - .L_478)
.L_478:
        /*0004*/ 	.word	0x00000082


	//----- nvinfo : EIATTR_KPARAM_INFO
	.align		4
.L_479:
        /*0008*/ 	.byte	0x04, 0x17
        /*000a*/ 	.short	(.L_481 - .L_480)
.L_480:
        /*000c*/ 	.word	0x00000000
        /*0010*/ 	.short	0x0007
        /*0012*/ 	.short	0x0028
        /*0014*/ 	.byte	0x00, 0xf0, 0x11, 0x00


	//----- nvinfo : EIATTR_KPARAM_INFO
	.align		4
.L_481:
        /*0018*/ 	.byte	0x04, 0x17
        /*001a*/ 	.short	(.L_483 - .L_482)
.L_482:
        /*001c*/ 	.word	0x00000000
        /*0020*/ 	.short	0x0006
        /*0022*/ 	.short	0x0024
        /*0024*/ 	.byte	0x00, 0xf0, 0x05, 0x00


	//----- nvinfo : EIATTR_KPARAM_INFO
	.align		4
.L_483:
        /*0028*/ 	.byte	0x04, 0x17
        /*002a*/ 	.short	(.L_485 - .L_484)
.L_484:
        /*002c*/ 	.word	0x00000000
        /*0030*/ 	.short	0x0005
        /*0032*/ 	.short	0x0020
        /*0034*/ 	.byte	0x00, 0xf0, 0x11, 0x00


	//----- nvinfo : EIATTR_KPARAM_INFO
	.align		4
.L_485:
        /*0038*/ 	.byte	0x04, 0x17
        /*003a*/ 	.short	(.L_487 - .L_486)
.L_486:
        /*003c*/ 	.word	0x00000000
        /*0040*/ 	.short	0x0004
        /*0042*/ 	.short	0x001c
        /*0044*/ 	.byte	0x00, 0xf0, 0x11, 0x00


	//----- nvinfo : EIATTR_KPARAM_INFO
	.align		4
.L_487:
        /*0048*/ 	.byte	0x04, 0x17
        /*004a*/ 	.short	(.L_489 - .L_488)
.L_488:
        /*004c*/ 	.word	0x00000000
        /*0050*/ 	.short	0x0003
        /*0052*/ 	.short	0x0018
        /*0054*/ 	.byte	0x00, 0xf0, 0x11, 0x00


	//----- nvinfo : EIATTR_KPARAM_INFO
	.align		4
.L_489:
        /*0058*/ 	.byte	0x04, 0x17
        /*005a*/ 	.short	(.L_491 - .L_490)
.L_490:
        /*005c*/ 	.word	0x00000000
        /*0060*/ 	.short	0x0002
        /*0062*/ 	.short	0x0010
        /*0064*/ 	.byte	0x00, 0xf5, 0x21, 0x00


	//----- nvinfo : EIATTR_KPARAM_INFO
	.align		4
.L_491:
        /*0068*/ 	.byte	0x04, 0x17
        /*006a*/ 	.short	(.L_493 - .L_492)
.L_492:
        /*006c*/ 	.word	0x00000000
        /*0070*/ 	.short	0x0001
        /*0072*/ 	.short	0x0008
        /*0074*/ 	.byte	0x00, 0xf0, 0x11, 0x00


	//----- nvinfo : EIATTR_KPARAM_INFO
	.align		4
.L_493:
        /*0078*/ 	.byte	0x04, 0x17
        /*007a*/ 	.short	(.L_495 - .L_494)
.L_494:
        /*007c*/ 	.word	0x00000000
        /*0080*/ 	.short	0x0000
        /*0082*/ 	.short	0x0000
        /*0084*/ 	.byte	0x00, 0xf5, 0x21, 0x00


	//----- nvinfo : EIATTR_SPARSE_MMA_MASK
	.align		4
.L_495:
        /*0088*/ 	.byte	0x03, 0x50
        /*008a*/ 	.short	0x0000


	//----- nvinfo : EIATTR_MAXREG_COUNT
	.align		4
        /*008c*/ 	.byte	0x03, 0x1b
        /*008e*/ 	.short	0x00ff


	//----- nvinfo : EIATTR_MERCURY_ISA_VERSION
	.align		4
        /*0090*/ 	.byte	0x03, 0x5f
        /*0092*/ 	.short	0x0101


	//----- nvinfo : EIATTR_VRC_CTA_INIT_COUNT
	.align		4
        /*0094*/ 	.byte	0x02, 0x4a
	.zero		1
	.zero		1


	//----- nvinfo : EIATTR_EXIT_INSTR_OFFSETS
	.align		4
        /*0098*/ 	.byte	0x04, 0x1c
        /*009a*/ 	.short	(.L_497 - .L_496)


	//   ....[0]....
.L_496:
        /*009c*/ 	.word	0x000000d0


	//   ....[1]....
        /*00a0*/ 	.word	0x00000270


	//----- nvinfo : EIATTR_CBANK_PARAM_SIZE
	.align		4
.L_497:
        /*00a4*/ 	.byte	0x03, 0x19
        /*00a6*/ 	.short	0x002c


	//----- nvinfo : EIATTR_PARAM_CBANK
	.align		4
        /*00a8*/ 	.byte	0x04, 0x0a
        /*00aa*/ 	.short	(.L_499 - .L_498)
	.align		4
.L_498:
        /*00ac*/ 	.word	index@(.nv.constant0._Z27nppiThreshold_8u_C1R_kernelPKhiPhiiih8NppCmpOp)
        /*00b0*/ 	.short	0x0380
        /*00b2*/ 	.short	0x002c


	//----- nvinfo : EIATTR_SW_WAR
	.align		4
.L_499:
        /*00b4*/ 	.byte	0x04, 0x36
        /*00b6*/ 	.short	(.L_501 - .L_500)
.L_500:
        /*00b8*/ 	.word	0x00000008
.L_501:


//--------------------- .nv.callgraph             --------------------------
	.section	.nv.callgraph,"",@"SHT_CUDA_CALLGRAPH"
	.align	4
	.sectionentsize	8
	.align		4
        /*0000*/ 	.word	0x00000000
	.align		4
        /*0004*/ 	.word	0xffffffff
	.align		4
        /*0008*/ 	.word	0x00000000
	.align		4
        /*000c*/ 	.word	0xfffffffe
	.align		4
        /*0010*/ 	.word	0x00000000
	.align		4
        /*0014*/ 	.word	0xfffffffd
	.align		4
        /*0018*/ 	.word	0x00000000
	.align		4
        /*001c*/ 	.word	0xfffffffc


//--------------------- .text._Z34nppiThreshold_GTVal_8u_C4IR_kernelPhiiiPKhS1_ --------------------------
	.section	.text._Z34nppiThreshold_GTVal_8u_C4IR_kernelPhiiiPKhS1_,"ax",@progbits
	.align	128
        .global         _Z34nppiThreshold_GTVal_8u_C4IR_kernelPhiiiPKhS1_
        .type           _Z34nppiThreshold_GTVal_8u_C4IR_kernelPhiiiPKhS1_,@function
        .size           _Z34nppiThreshold_GTVal_8u_C4IR_kernelPhiiiPKhS1_,(.L_x_39 - _Z34nppiThreshold_GTVal_8u_C4IR_kernelPhiiiPKhS1_)
        .other          _Z34nppiThreshold_GTVal_8u_C4IR_kernelPhiiiPKhS1_,@"STO_CUDA_ENTRY STV_DEFAULT"
_Z34nppiThreshold_GTVal_8u_C4IR_kernelPhiiiPKhS1_:
.text._Z34nppiThreshold_GTVal_8u_C4IR_kernelPhiiiPKhS1_:
[----:B------:R-:W-:Y:S01]  /*0000*/  LDC R1, c[0x0][0x37c] ;  /* 0x0000df00ff017b82 */ /* 0x000fe20000000800 */
[----:B------:R-:W0:Y:S07]  /*0010*/  S2R R5, SR_TID.Y ;  /* 0x0000000000057919 */ /* 0x000e2e0000002200 */
[----:B------:R-:W1:Y:S01]  /*0020*/  LDC R0, c[0x0][0x360] ;  /* 0x0000d800ff007b82 */ /* 0x000e620000000800 */
[----:B------:R-:W2:Y:S01]  /*0030*/  LDCU UR6, c[0x0][0x390] ;  /* 0x00007200ff0677ac */ /* 0x000ea20008000800 */
[----:B------:R-:W1:Y:S01]  /*0040*/  S2R R3, SR_TID.X ;  /* 0x0000000000037919 */ /* 0x000e620000002100 */
[----:B------:R-:W3:Y:S05]  /*0050*/  LDCU UR7, c[0x0][0x38c] ;  /* 0x00007180ff0777ac */ /* 0x000eea0008000800 */
[----:B------:R-:W0:Y:S08]  /*0060*/  S2UR UR5, SR_CTAID.Y ;  /* 0x00000000000579c3 */ /* 0x000e300000002600 */
[----:B------:R-:W0:Y:S08]  /*0070*/  LDC R4, c[0x0][0x364] ;  /* 0x0000d900ff047b82 */ /* 0x000e300000000800 */
[----:B------:R-:W1:Y:S01]  /*0080*/  S2UR UR4, SR_CTAID.X ;  /* 0x00000000000479c3 */ /* 0x000e620000002500 */
[----:B0-----:R-:W-:-:S05]  /*0090*/  IMAD R4, R4, UR5, R5 ;  /* 0x0000000504047c24 */ /* 0x001fca000f8e0205 */
[----:B--2---:R-:W-:Y:S01]  /*00a0*/  ISETP.GE.AND P0, PT, R4, UR6, PT ;  /* 0x0000000604007c0c */ /* 0x004fe2000bf06270 */
[----:B-1----:R-:W-:-:S05]  /*00b0*/  IMAD R0, R0, UR4, R3 ;  /* 0x0000000400007c24 */ /* 0x002fca000f8e0203 */
[----:B---3--:R-:W-:-:S13]  /*00c0*/  ISETP.GE.OR P0, PT, R0, UR7, P0 ;  /* 0x0000000700007c0c */ /* 0x008fda0008706670 */
[----:B------:R-:W-:Y:S05]  /*00d0*/  @P0 EXIT ;  /* 0x000000000000094d */ /* 0x000fea0003800000 */
[----:B------:R-:W0:Y:S01]  /*00e0*/  LDCU UR6, c[0x0][0x388] ;  /* 0x00007100ff0677ac */ /* 0x000e220008000800 */
[----:B------:R-:W1:Y:S01]  /*00f0*/  LDC.64 R2, c[0x0][0x398] ;  /* 0x0000e600ff027b82 */ /* 0x000e620000000a00 */
[----:B------:R-:W-:Y:S01]  /*0100*/  IMAD.SHL.U32 R5, R0, 0x4, RZ ;  /* 0x0000000400057824 */ /* 0x000fe200078e00ff */
[----:B------:R-:W2:Y:S04]  /*0110*/  LDCU.64 UR8, c[0x0][0x380] ;  /* 0x00007000ff0877ac */ /* 0x000ea80008000a00 */
[----:B------:R-:W-:Y:S01]  /*0120*/  SHF.R.S32.HI R7, RZ, 0x1f, R5 ;  /* 0x0000001fff077819 */ /* 0x000fe20000011405 */
[----:B------:R-:W1:Y:S01]  /*0130*/  LDCU.64 UR4, c[0x0][0x358] ;  /* 0x00006b00ff0477ac */ /* 0x000e620008000a00 */
[----:B0-----:R-:W-:-:S05]  /*0140*/  IMAD R0, R4, UR6, RZ ;  /* 0x0000000604007c24 */ /* 0x001fca000f8e02ff */
[--C-:B--2---:R-:W-:Y:S02]  /*0150*/  IADD3 R4, P0, P1, R5, UR8, R0.reuse ;  /* 0x0000000805047c10 */ /* 0x104fe4000f91e000 */
[----:B------:R-:W-:-:S04]  /*0160*/  SHF.R.S32.HI R0, RZ, 0x1f, R0 ;  /* 0x0000001fff007819 */ /* 0x000fc80000011400 */
[----:B------:R-:W-:Y:S02]  /*0170*/  IADD3.X R5, PT, PT, R7, UR9, R0, P0, P1 ;  /* 0x0000000907057c10 */ /* 0x000fe400087e2400 */
[----:B-1----:R-:W2:Y:S04]  /*0180*/  LDG.E.U8 R0, desc[UR4][R2.64] ;  /* 0x0000000402007981 */ /* 0x002ea8000c1e1100 */
[----:B------:R-:W2:Y:S04]  /*0190*/  LDG.E.U8 R11, desc[UR4][R4.64] ;  /* 0x00000004040b7981 */ /* 0x000ea8000c1e1100 */
[----:B------:R-:W3:Y:S04]  /*01a0*/  LDG.E.U8 R13, desc[UR4][R4.64+0x1] ;  /* 0x00000104040d7981 */ /* 0x000ee8000c1e1100 */
[----:B------:R-:W4:Y:S01]  /*01b0*/  LDG.E.U8 R15, desc[UR4][R4.64+0x2] ;  /* 0x00000204040f7981 */ /* 0x000f22000c1e1100 */
[----:B--2---:R-:W-:-:S13]  /*01c0*/  ISETP.GT.U32.AND P0, PT, R11, R0, PT ;  /* 0x000000000b00720c */ /* 0x004fda0003f04070 */
[----:B------:R-:W0:Y:S02]  /*01d0*/  @P0 LDC.64 R6, c[0x0][0x3a0] ;  /* 0x0000e800ff060b82 */ /* 0x000e240000000a00 */
[----:B0-----:R-:W2:Y:S04]  /*01e0*/  @P0 LDG.E.U8 R11, desc[UR4][R6.64] ;  /* 0x00000004060b0981 */ /* 0x001ea8000c1e1100 */
[----:B--2---:R0:W-:Y:S04]  /*01f0*/  STG.E.U8 desc[UR4][R4.64], R11 ;  /* 0x0000000b04007986 */ /* 0x0041e8000c101104 */
[----:B------:R-:W3:Y:S04]  /*0200*/  LDG.E.U8 R0, desc[UR4][R2.64+0x1] ;  /* 0x0000010402007981 */ /* 0x000ee8000c1e1100 */
[----:B0-----:R-:W2:Y:S01]  /*0210*/  LDG.E.U8 R11, desc[UR4][R4.64+0x3] ;  /* 0x00000304040b7981 */ /* 0x001ea2000c1e1100 */
[----:B---3--:R-:W-:-:S13]  /*0220*/  ISETP.GT.U32.AND P0, PT, R13, R0, PT ;  /* 0x000000000d00720c */ /* 0x008fda0003f04070 */
[----:B------:R-:W0:Y:S02]  /*0230*/  @P0 LDC.64 R8, c[0x0][0x3a0] ;  /* 0x0000e800ff080b82 */ /* 0x000e240000000a00 */
[----:B0-----:R-:W3:Y:S04]  /*0240*/  @P0 LDG.E.U8 R13, desc[UR4][R8.64+0x1] ;  /* 0x00000104080d0981 */ /* 0x001ee8000c1e1100 */
[----:B---3--:R0:W-:Y:S04]  /*0250*/  STG.E.U8 desc[UR4][R4.64+0x1], R13 ;  /* 0x0000010d04007986 */ /* 0x0081e8000c101104 */
[----:B------:R-:W4:Y:S02]  /*0260*/  LDG.E.U8 R0, desc[UR4][R2.64+0x2] ;  /* 0x0000020402007981 */ /* 0x000f24000c1e1100 */
[----:B----4-:R-:W-:-:S13]  /*0270*/  ISETP.GT.U32.AND P0, PT, R15, R0, PT ;  /* 0x000000000f00720c */ /* 0x010fda0003f04070 */
[----:B------:R-:W1:Y:S02]  /*0280*/  @P0 LDC.64 R6, c[0x0][0x3a0] ;  /* 0x0000e800ff060b82 */ /* 0x000e640000000a00 */
[----:B-1----:R-:W3:Y:S04]  /*0290*/  @P0 LDG.E.U8 R15, desc[UR4][R6.64+0x2] ;  /* 0x00000204060f0981 */ /* 0x002ee8000c1e1100 */
[----:B---3--:R0:W-:Y:S04]  /*02a0*/  STG.E.U8 desc[UR4][R4.64+0x2], R15 ;  /* 0x0000020f04007986 */ /* 0x0081e8000c101104 */
[----:B------:R-:W2:Y:S01]  /*02b0*/  LDG.E.U8 R0, desc[UR4][R2.64+0x3] ;  /* 0x0000030402007981 */ /* 0x000ea2000c1e1100 */
[----:B------:R-:W-:Y:S01]  /*02c0*/  BSSY.RECONVERGENT B0, `(.L_x_0) ;  /* 0x0000005000007945 */ /* 0x000fe20003800200 */
[----:B--2---:R-:W-:-:S13]  /*02d0*/  ISETP.GT.U32.AND P0, PT, R11, R0, PT ;  /* 0x000000000b00720c */ /* 0x004fda0003f04070 */
[----:B0-----:R-:W-:Y:S05]  /*02e0*/  @!P0 BRA `(.L_x_1) ;  /* 0x0000000000088947 */ /* 0x001fea0003800000 */
[----:B------:R-:W0:Y:S02]  /*02f0*/  LDC.64 R2, c[0x0][0x3a0] ;  /* 0x0000e800ff027b82 */ /* 0x000e240000000a00 */
[----:B0-----:R0:W5:Y:S02]  /*0300*/  LDG.E.U8 R11, desc[UR4][R2.64+0x3] ;  /* 0x00000304020b7981 */ /* 0x001164000c1e1100 */
.L_x_1:
[----:B------:R-:W-:Y:S05]  /*0310*/  BSYNC.RECONVERGENT B0 ;  /* 0x0000000000007941 */ /* 0x000fea0003800200 */
.L_x_0:
[----:B-----5:R-:W-:Y:S01]  /*0320*/  STG.E.U8 desc[UR4][R4.64+0x3], R11 ;  /* 0x0000030b04007986 */ /* 0x020fe2000c101104 */
[----:B------:R-:W-:Y:S05]  /*0330*/  EXIT ;  /* 0x000000000000794d */ /* 0x000fea0003800000 */
.L_x_2:
[----:B------:R-:W-:-:S00]  /*0340*/  BRA `(.L_x_2) ;  /* 0xfffffffc00fc7947 */ /* 0x000fc0000383ffff */
[----:B------:R-:W-:-:S00]  /*0350*/  NOP ;  /* 0x0000000000007918 */ /* 0x000fc00000000000 */
        /* <DEDUP_REMOVED lines=10> */
.L_x_39:


//--------------------- .text._Z33nppiThreshold_GTVal_8u_C4R_kernelPKhiPhiiiS0_S0_ --------------------------
	.section	.text._Z33nppiThreshold_GTVal_8u_C4R_kernelPKhiPhiiiS0_S0_,"ax",@progbits
	.align	128
        .global         _Z33nppiThreshold_GTVal_8u_C4R_kernelPKhiPhiiiS0_S0_
        .type           _Z33nppiThreshold_GTVal_8u_C4R_kernelPKhiPhiiiS0_S0_,@function
        .size           _Z33nppiThreshold_GTVal_8u_C4R_kernelPKhiPhiiiS0_S0_,(.L_x_40 - _Z33nppiThreshold_GTVal_8u_C4R_kernelPKhiPhiiiS0_S0_)
        .other          _Z33nppiThreshold_GTVal_8u_C4R_kernelPKhiPhiiiS0_S0_,@"STO_CUDA_ENTRY STV_DEFAULT"
_Z33nppiThreshold_GTVal_8u_C4R_kernelPKhiPhiiiS0_S0_:
.text._Z33nppiThreshold_GTVal_8u_C4R_kernelPKhiPhiiiS0_S0_:
        /* <DEDUP_REMOVED lines=20> */
[----:B0-----:R-:W-:Y:S01]  /*0140*/  IMAD R4, R6, UR6, RZ ;  /* 0x0000000606047c24 */ /* 0x001fe2000f8e02ff */
[----:B------:R-:W0:Y:S04]  /*0150*/  LDCU UR6, c[0x0][0x398] ;  /* 0x00007300ff0677ac */ /* 0x000e280008000800 */
[----:B------:R-:W-:-:S02]  /*0160*/  SHF.R.S32.HI R0, RZ, 0x1f, R4 ;  /* 0x0000001fff007819 */ /* 0x000fc40000011404 */
[----:B--2---:R-:W-:-:S04]  /*0170*/  IADD3 R4, P0, P1, R7, UR8, R4 ;  /* 0x0000000807047c10 */ /* 0x004fc8000f91e004 */
[----:B------:R-:W-:Y:S01]  /*0180*/  IADD3.X R5, PT, PT, R11, UR9, R0, P0, P1 ;  /* 0x000000090b057c10 */ /* 0x000fe200087e2400 */
[----:B------:R-:W2:Y:S01]  /*0190*/  LDCU.64 UR8, c[0x0][0x390] ;  /* 0x00007200ff0877ac */ /* 0x000ea20008000a00 */
[----:B-1----:R-:W3:Y:S04]  /*01a0*/  LDG.E.U8 R0, desc[UR4][R2.64] ;  /* 0x0000000402007981 */ /* 0x002ee8000c1e1100 */
[----:B------:R-:W3:Y:S02]  /*01b0*/  LDG.E.U8 R13, desc[UR4][R4.64] ;  /* 0x00000004040d7981 */ /* 0x000ee4000c1e1100 */
[----:B---3--:R-:W-:-:S13]  /*01c0*/  ISETP.GT.U32.AND P0, PT, R13, R0, PT ;  /* 0x000000000d00720c */ /* 0x008fda0003f04070 */
[----:B------:R-:W1:Y:S02]  /*01d0*/  @P0 LDC.64 R8, c[0x0][0x3b0] ;  /* 0x0000ec00ff080b82 */ /* 0x000e640000000a00 */
[----:B-1----:R-:W3:Y:S01]  /*01e0*/  @P0 LDG.E.U8 R13, desc[UR4][R8.64] ;  /* 0x00000004080d0981 */ /* 0x002ee2000c1e1100 */
[----:B0-----:R-:W-:-:S05]  /*01f0*/  IMAD R0, R6, UR6, RZ ;  /* 0x0000000606007c24 */ /* 0x001fca000f8e02ff */
[--C-:B--2---:R-:W-:Y:S02]  /*0200*/  IADD3 R6, P0, P1, R7, UR8, R0.reuse ;  /* 0x0000000807067c10 */ /* 0x104fe4000f91e000 */
[----:B------:R-:W-:-:S04]  /*0210*/  SHF.R.S32.HI R0, RZ, 0x1f, R0 ;  /* 0x0000001fff007819 */ /* 0x000fc80000011400 */
[----:B------:R-:W-:-:S05]  /*0220*/  IADD3.X R7, PT, PT, R11, UR9, R0, P0, P1 ;  /* 0x000000090b077c10 */ /* 0x000fca00087e2400 */
[----:B---3--:R0:W-:Y:S04]  /*0230*/  STG.E.U8 desc[UR4][R6.64], R13 ;  /* 0x0000000d06007986 */ /* 0x0081e8000c101104 */
[----:B------:R-:W2:Y:S04]  /*0240*/  LDG.E.U8 R15, desc[UR4][R4.64+0x1] ;  /* 0x00000104040f7981 */ /* 0x000ea8000c1e1100 */
[----:B------:R-:W2:Y:S02]  /*0250*/  LDG.E.U8 R0, desc[UR4][R2.64+0x1] ;  /* 0x0000010402007981 */ /* 0x000ea4000c1e1100 */
[----:B--2---:R-:W-:-:S13]  /*0260*/  ISETP.GT.U32.AND P0, PT, R15, R0, PT ;  /* 0x000000000f00720c */ /* 0x004fda0003f04070 */
[----:B------:R-:W1:Y:S02]  /*0270*/  @P0 LDC.64 R8, c[0x0][0x3b0] ;  /* 0x0000ec00ff080b82 */ /* 0x000e640000000a00 */
[----:B-1----:R-:W2:Y:S04]  /*0280*/  @P0 LDG.E.U8 R15, desc[UR4][R8.64+0x1] ;  /* 0x00000104080f0981 */ /* 0x002ea8000c1e1100 */
[----:B--2---:R1:W-:Y:S04]  /*0290*/  STG.E.U8 desc[UR4][R6.64+0x1], R15 ;  /* 0x0000010f06007986 */ /* 0x0043e8000c101104 */
[----:B------:R-:W2:Y:S04]  /*02a0*/  LDG.E.U8 R17, desc[UR4][R4.64+0x2] ;  /* 0x0000020404117981 */ /* 0x000ea8000c1e1100 */
[----:B------:R-:W2:Y:S02]  /*02b0*/  LDG.E.U8 R0, desc[UR4][R2.64+0x2] ;  /* 0x0000020402007981 */ /* 0x000ea4000c1e1100 */
[----:B--2---:R-:W-:-:S13]  /*02c0*/  ISETP.GT.U32.AND P0, PT, R17, R0, PT ;  /* 0x000000001100720c */ /* 0x004fda0003f04070 */
[----:B------:R-:W2:Y:S02]  /*02d0*/  @P0 LDC.64 R10, c[0x0][0x3b0] ;  /* 0x0000ec00ff0a0b82 */ /* 0x000ea40000000a00 */
[----:B--2---:R-:W2:Y:S04]  /*02e0*/  @P0 LDG.E.U8 R17, desc[UR4][R10.64+0x2] ;  /* 0x000002040a110981 */ /* 0x004ea8000c1e1100 */
[----:B--2---:R1:W-:Y:S04]  /*02f0*/  STG.E.U8 desc[UR4][R6.64+0x2], R17 ;  /* 0x0000021106007986 */ /* 0x0043e8000c101104 */
[----:B0-----:R-:W2:Y:S04]  /*0300*/  LDG.E.U8 R13, desc[UR4][R4.64+0x3] ;  /* 0x00000304040d7981 */ /* 0x001ea8000c1e1100 */
[----:B------:R-:W2:Y:S01]  /*0310*/  LDG.E.U8 R0, desc[UR4][R2.64+0x3] ;  /* 0x0000030402007981 */ /* 0x000ea2000c1e1100 */
[----:B------:R-:W-:Y:S01]  /*0320*/  BSSY.RECONVERGENT B0, `(.L_x_3) ;  /* 0x0000005000007945 */ /* 0x000fe20003800200 */
[----:B--2---:R-:W-:-:S13]  /*0330*/  ISETP.GT.U32.AND P0, PT, R13, R0, PT ;  /* 0x000000000d00720c */ /* 0x004fda0003f04070 */
[----:B-1----:R-:W-:Y:S05]  /*0340*/  @!P0 BRA `(.L_x_4) ;  /* 0x0000000000088947 */ /* 0x002fea0003800000 */
[----:B------:R-:W0:Y:S02]  /*0350*/  LDC.64 R2, c[0x0][0x3b0] ;  /* 0x0000ec00ff027b82 */ /* 0x000e240000000a00 */
[----:B0-----:R0:W5:Y:S02]  /*0360*/  LDG.E.U8 R13, desc[UR4][R2.64+0x3] ;  /* 0x00000304020d7981 */ /* 0x001164000c1e1100 */
.L_x_4:
[----:B------:R-:W-:Y:S05]  /*0370*/  BSYNC.RECONVERGENT B0 ;  /* 0x0000000000007941 */ /* 0x000fea0003800200 */
.L_x_3:
[----:B-----5:R-:W-:Y:S01]  /*0380*/  STG.E.U8 desc[UR4][R6.64+0x3], R13 ;  /* 0x0000030d06007986 */ /* 0x020fe2000c101104 */
[----:B------:R-:W-:Y:S05]  /*0390*/  EXIT ;  /* 0x000000000000794d */ /* 0x000fea0003800000 */
.L_x_5:
        /* <DEDUP_REMOVED lines=14> */
.L_x_40:


//--------------------- .text._Z34nppiThreshold_GTVal_8u_C3IR_kernelPhiiiPKhS1_ --------------------------
	.section	.text._Z34nppiThreshold_GTVal_8u_C3IR_kernelPhiiiPKhS1_,"ax",@progbits
	.align	128
        .global         _Z34nppiThreshold_GTVal_8u_C3IR_kernelPhiiiPKhS1_
        .type           _Z34nppiThreshold_GTVal_8u_C3IR_kernelPhiiiPKhS1_,@function
        .size           _Z34nppiThreshold_GTVal_8u_C3IR_kernelPhiiiPKhS1_,(.L_x_41 - _Z34nppiThreshold_GTVal_8u_C3IR_kernelPhiiiPKhS1_)
        .other          _Z34nppiThreshold_GTVal_8u_C3IR_kernelPhiiiPKhS1_,@"STO_CUDA_ENTRY STV_DEFAULT"
_Z34nppiThreshold_GTVal_8u_C3IR_kernelPhiiiPKhS1_:
.text._Z34nppiThreshold_GTVal_8u_C3IR_kernelPhiiiPKhS1_:
        /* <DEDUP_REMOVED lines=16> */
[----:B------:R-:W-:Y:S01]  /*0100*/  IMAD R5, R0, 0x3, RZ ;  /* 0x0000000300057824 */ /* 0x000fe200078e02ff */
        /* <DEDUP_REMOVED lines=15> */
[----:B------:R-:W3:Y:S02]  /*0200*/  LDG.E.U8 R0, desc[UR4][R2.64+0x1] ;  /* 0x0000010402007981 */ /* 0x000ee4000c1e1100 */
[----:B---3--:R-:W-:-:S13]  /*0210*/  ISETP.GT.U32.AND P0, PT, R13, R0, PT ;  /* 0x000000000d00720c */ /* 0x008fda0003f04070 */
[----:B------:R-:W1:Y:S02]  /*0220*/  @P0 LDC.64 R8, c[0x0][0x3a0] ;  /* 0x0000e800ff080b82 */ /* 0x000e640000000a00 */
[----:B-1----:R-:W2:Y:S04]  /*0230*/  @P0 LDG.E.U8 R13, desc[UR4][R8.64+0x1] ;  /* 0x00000104080d0981 */ /* 0x002ea8000c1e1100 */
[----:B--2---:R0:W-:Y:S04]  /*0240*/  STG.E.U8 desc[UR4][R4.64+0x1], R13 ;  /* 0x0000010d04007986 */ /* 0x0041e8000c101104 */
[----:B------:R-:W4:Y:S01]  /*0250*/  LDG.E.U8 R0, desc[UR4][R2.64+0x2] ;  /* 0x0000020402007981 */ /* 0x000f22000c1e1100 */
[----:B------:R-:W-:Y:S01]  /*0260*/  BSSY.RECONVERGENT B0, `(.L_x_6) ;  /* 0x0000005000007945 */ /* 0x000fe20003800200 */
[----:B----4-:R-:W-:-:S13]  /*0270*/  ISETP.GT.U32.AND P0, PT, R15, R0, PT ;  /* 0x000000000f00720c */ /* 0x010fda0003f04070 */
[----:B0-----:R-:W-:Y:S05]  /*0280*/  @!P0 BRA `(.L_x_7) ;  /* 0x0000000000088947 */ /* 0x001fea0003800000 */
[----:B------:R-:W0:Y:S02]  /*0290*/  LDC.64 R2, c[0x0][0x3a0] ;  /* 0x0000e800ff027b82 */ /* 0x000e240000000a00 */
[----:B0-----:R0:W5:Y:S02]  /*02a0*/  LDG.E.U8 R15, desc[UR4][R2.64+0x2] ;  /* 0x00000204020f7981 */ /* 0x001164000c1e1100 */
.L_x_7:
[----:B------:R-:W-:Y:S05]  /*02b0*/  BSYNC.RECONVERGENT B0 ;  /* 0x0000000000007941 */ /* 0x000fea0003800200 */
.L_x_6:
[----:B-----5:R-:W-:Y:S01]  /*02c0*/  STG.E.U8 desc[UR4][R4.64+0x2], R15 ;  /* 0x0000020f04007986 */ /* 0x020fe2000c101104 */
[----:B------:R-:W-:Y:S05]  /*02d0*/  EXIT ;  /* 0x000000000000794d */ /* 0x000fea0003800000 */
.L_x_8:
        /* <DEDUP_REMOVED lines=10> */
.L_x_41:


//--------------------- .text._Z33nppiThreshold_GTVal_8u_C3R_kernelPKhiPhiiiS0_S0_ --------------------------
	.section	.text._Z33nppiThreshold_GTVal_8u_C3R_kernelPKhiPhiiiS0_S0_,"ax",@progbits
	.align	128
        .global         _Z33nppiThreshold_GTVal_8u_C3R_kernelPKhiPhiiiS0_S0_
        .type           _Z33nppiThreshold_GTVal_8u_C3R_kernelPKhiPhiiiS0_S0_,@function
        .size           _Z33nppiThreshold_GTVal_8u_C3R_kernelPKhiPhiiiS0_S0_,(.L_x_42 - _Z33nppiThreshold_GTVal_8u_C3R_kernelPKhiPhiiiS0_S0_)
        .other          _Z33nppiThreshold_GTVal_8u_C3R_kernelPKhiPhiiiS0_S0_,@"STO_CUDA_ENTRY STV_DEFAULT"
_Z33nppiThreshold_GTVal_8u_C3R_kernelPKhiPhiiiS0_S0_:
.text._Z33nppiThreshold_GTVal_8u_C3R_kernelPKhiPhiiiS0_S0_:
        /* <DEDUP_REMOVED lines=43> */
[----:B------:R-:W2:Y:S01]  /*02b0*/  LDG.E.U8 R0, desc[UR4][R2.64+0x2] ;  /* 0x0000020402007981 */ /* 0x000ea2000c1e1100 */
[----:B------:R-:W-:Y:S01]  /*02c0*/  BSSY.RECONVERGENT B0, `(.L_x_9) ;  /* 0x0000005000007945 */ /* 0x000fe20003800200 */
[----:B--2---:R-:W-:-:S13]  /*02d0*/  ISETP.GT.U32.AND P0, PT, R15, R0, PT ;  /* 0x000000000f00720c */ /* 0x004fda0003f04070 */
[----:B0-----:R-:W-:Y:S05]  /*02e0*/  @!P0 BRA `(.L_x_10) ;  /* 0x0000000000088947 */ /* 0x001fea0003800000 */
[----:B------:R-:W0:Y:S02]  /*02f0*/  LDC.64 R2, c[0x0][0x3b0] ;  /* 0x0000ec00ff027b82 */ /* 0x000e240000000a00 */
[----:B0-----:R0:W5:Y:S02]  /*0300*/  LDG.E.U8 R15, desc[UR4][R2.64+0x2] ;  /* 0x00000204020f7981 */ /* 0x001164000c1e1100 */
.L_x_10:
[----:B------:R-:W-:Y:S05]  /*0310*/  BSYNC.RECONVERGENT B0 ;  /* 0x0000000000007941 */ /* 0x000fea0003800200 */
.L_x_9:
[----:B-----5:R-:W-:Y:S01]  /*0320*/  STG.E.U8 desc[UR4][R8.64+0x2], R15 ;  /* 0x0000020f08007986 */ /* 0x020fe2000c101104 */
[----:B------:R-:W-:Y:S05]  /*0330*/  EXIT ;  /* 0x000000000000794d */ /* 0x000fea0003800000 */
.L_x_11:
        /* <DEDUP_REMOVED lines=12> */
.L_x_42:


//--------------------- .text._Z34nppiThreshold_LTVal_8u_C4IR_kernelPhiiiPKhS1_ --------------------------
	.section	.text._Z34nppiThreshold_LTVal_8u_C4IR_kernelPhiiiPKhS1_,"ax",@progbits
	.align	128
        .global         _Z34nppiThreshold_LTVal_8u_C4IR_kernelPhiiiPKhS1_
        .type           _Z34nppiThreshold_LTVal_8u_C4IR_kernelPhiiiPKhS1_,@function
        .size           _Z34nppiThreshold_LTVal_8u_C4IR_kernelPhiiiPKhS1_,(.L_x_43 - _Z34nppiThreshold_LTVal_8u_C4IR_kernelPhiiiPKhS1_)
        .other          _Z34nppiThreshold_LTVal_8u_C4IR_kernelPhiiiPKhS1_,@"STO_CUDA_ENTRY STV_DEFAULT"
_Z34nppiThreshold_LTVal_8u_C4IR_kernelPhiiiPKhS1_:
.text._Z34nppiThreshold_LTVal_8u_C4IR_kernelPhiiiPKhS1_:
        /* <DEDUP_REMOVED lines=28> */
[----:B--2---:R-:W-:-:S13]  /*01c0*/  ISETP.GE.U32.AND P0, PT, R11, R0, PT ;  /* 0x000000000b00720c */ /* 0x004fda0003f06070 */
[----:B------:R-:W0:Y:S02]  /*01d0*/  @!P0 LDC.64 R6, c[0x0][0x3a0] ;  /* 0x0000e800ff068b82 */ /* 0x000e240000000a00 */
[----:B0-----:R-:W2:Y:S04]  /*01e0*/  @!P0 LDG.E.U8 R11, desc[UR4][R6.64] ;  /* 0x00000004060b8981 */ /* 0x001ea8000c1e1100 */
[----:B--2---:R0:W-:Y:S04]  /*01f0*/  STG.E.U8 desc[UR4][R4.64], R11 ;  /* 0x0000000b04007986 */ /* 0x0041e8000c101104 */
[----:B------:R-:W3:Y:S04]  /*0200*/  LDG.E.U8 R0, desc[UR4][R2.64+0x1] ;  /* 0x0000010402007981 */ /* 0x000ee8000c1e1100 */
[----:B0-----:R-:W2:Y:S01]  /*0210*/  LDG.E.U8 R11, desc[UR4][R4.64+0x3] ;  /* 0x00000304040b7981 */ /* 0x001ea2000c1e1100 */
[----:B---3--:R-:W-:-:S13]  /*0220*/  ISETP.GE.U32.AND P0, PT, R13, R0, PT ;  /* 0x000000000d00720c */ /* 0x008fda0003f06070 */
[----:B------:R-:W0:Y:S02]  /*0230*/  @!P0 LDC.64 R8, c[0x0][0x3a0] ;  /* 0x0000e800ff088b82 */ /* 0x000e240000000a00 */
[----:B0-----:R-:W3:Y:S04]  /*0240*/  @!P0 LDG.E.U8 R13, desc[UR4][R8.64+0x1] ;  /* 0x00000104080d8981 */ /* 0x001ee8000c1e1100 */
[----:B---3--:R0:W-:Y:S04]  /*0250*/  STG.E.U8 desc[UR4][R4.64+0x1], R13 ;  /* 0x0000010d04007986 */ /* 0x0081e8000c101104 */
[----:B------:R-:W4:Y:S02]  /*0260*/  LDG.E.U8 R0, desc[UR4][R2.64+0x2] ;  /* 0x0000020402007981 */ /* 0x000f24000c1e1100 */
[----:B----4-:R-:W-:-:S13]  /*0270*/  ISETP.GE.U32.AND P0, PT, R15, R0, PT ;  /* 0x000000000f00720c */ /* 0x010fda0003f06070 */
[----:B------:R-:W1:Y:S02]  /*0280*/  @!P0 LDC.64 R6, c[0x0][0x3a0] ;  /* 0x0000e800ff068b82 */ /* 0x000e640000000a00 */
[----:B-1----:R-:W3:Y:S04]  /*0290*/  @!P0 LDG.E.U8 R15, desc[UR4][R6.64+0x2] ;  /* 0x00000204060f8981 */ /* 0x002ee8000c1e1100 */
[----:B---3--:R0:W-:Y:S04]  /*02a0*/  STG.E.U8 desc[UR4][R4.64+0x2], R15 ;  /* 0x0000020f04007986 */ /* 0x0081e8000c101104 */
[----:B------:R-:W2:Y:S01]  /*02b0*/  LDG.E.U8 R0, desc[UR4][R2.64+0x3] ;  /* 0x0000030402007981 */ /* 0x000ea2000c1e1100 */
[----:B------:R-:W-:Y:S01]  /*02c0*/  BSSY.RECONVERGENT B0, `(.L_x_12) ;  /* 0x0000005000007945 */ /* 0x000fe20003800200 */
[----:B--2---:R-:W-:-:S13]  /*02d0*/  ISETP.GE.U32.AND P0, PT, R11, R0, PT ;  /* 0x000000000b00720c */ /* 0x004fda0003f06070 */
[----:B0-----:R-:W-:Y:S05]  /*02e0*/  @P0 BRA `(.L_x_13) ;  /* 0x0000000000080947 */ /* 0x001fea0003800000 */
[----:B------:R-:W0:Y:S02]  /*02f0*/  LDC.64 R2, c[0x0][0x3a0] ;  /* 0x0000e800ff027b82 */ /* 0x000e240000000a00 */
[----:B0-----:R0:W5:Y:S02]  /*0300*/  LDG.E.U8 R11, desc[UR4][R2.64+0x3] ;  /* 0x00000304020b7981 */ /* 0x001164000c1e1100 */
.L_x_13:
[----:B------:R-:W-:Y:S05]  /*0310*/  BSYNC.RECONVERGENT B0 ;  /* 0x0000000000007941 */ /* 0x000fea0003800200 */
.L_x_12:
[----:B-----5:R-:W-:Y:S01]  /*0320*/  STG.E.U8 desc[UR4][R4.64+0x3], R11 ;  /* 0x0000030b04007986 */ /* 0x020fe2000c101104 */
[----:B------:R-:W-:Y:S05]  /*0330*/  EXIT ;  /* 0x000000000000794d */ /* 0x000fea0003800000 */
.L_x_14:
        /* <DEDUP_REMOVED lines=12> */
.L_x_43:


//--------------------- .text._Z33nppiThreshold_LTVal_8u_C4R_kernelPKhiPhiiiS0_S0_ --------------------------
	.section	.text._Z33nppiThreshold_LTVal_8u_C4R_kernelPKhiPhiiiS0_S0_,"ax",@progbits
	.align	128
        .global         _Z33nppiThreshold_LTVal_8u_C4R_kernelPKhiPhiiiS0_S0_
        .type           _Z33nppiThreshold_LTVal_8u_C4R_kernelPKhiPhiiiS0_S0_,@function
        .size           _Z33nppiThreshold_LTVal_8u_C4R_kernelPKhiPhiiiS0_S0_,(.L_x_44 - _Z33nppiThreshold_LTVal_8u_C4R_kernelPKhiPhiiiS0_S0_)
        .other          _Z33nppiThreshold_LTVal_8u_C4R_kernelPKhiPhiiiS0_S0_,@"STO_CUDA_ENTRY STV_DEFAULT"
_Z33nppiThreshold_LTVal_8u_C4R_kernelPKhiPhiiiS0_S0_:
.text._Z33nppiThreshold_LTVal_8u_C4R_kernelPKhiPhiiiS0_S0_:
        /* <DEDUP_REMOVED lines=28> */
[----:B---3--:R-:W-:-:S13]  /*01c0*/  ISETP.GE.U32.AND P0, PT, R13, R0, PT ;  /* 0x000000000d00720c */ /* 0x008fda0003f06070 */
[----:B------:R-:W1:Y:S02]  /*01d0*/  @!P0 LDC.64 R8, c[0x0][0x3b0] ;  /* 0x0000ec00ff088b82 */ /* 0x000e640000000a00 */
[----:B-1----:R-:W3:Y:S01]  /*01e0*/  @!P0 LDG.E.U8 R13, desc[UR4][R8.64] ;  /* 0x00000004080d8981 */ /* 0x002ee2000c1e1100 */
[----:B0-----:R-:W-:-:S05]  /*01f0*/  IMAD R0, R6, UR6, RZ ;  /* 0x0000000606007c24 */ /* 0x001fca000f8e02ff */
[--C-:B--2---:R-:W-:Y:S02]  /*0200*/  IADD3 R6, P0, P1, R7, UR8, R0.reuse ;  /* 0x0000000807067c10 */ /* 0x104fe4000f91e000 */
[----:B------:R-:W-:-:S04]  /*0210*/  SHF.R.S32.HI R0, RZ, 0x1f, R0 ;  /* 0x0000001fff007819 */ /* 0x000fc80000011400 */
[----:B------:R-:W-:-:S05]  /*0220*/  IADD3.X R7, PT, PT, R11, UR9, R0, P0, P1 ;  /* 0x000000090b077c10 */ /* 0x000fca00087e2400 */
[----:B---3--:R0:W-:Y:S04]  /*0230*/  STG.E.U8 desc[UR4][R6.64], R13 ;  /* 0x0000000d06007986 */ /* 0x0081e8000c101104 */
[----:B------:R-:W2:Y:S04]  /*0240*/  LDG.E.U8 R15, desc[UR4][R4.64+0x1] ;  /* 0x00000104040f7981 */ /* 0x000ea8000c1e1100 */
[----:B------:R-:W2:Y:S02]  /*0250*/  LDG.E.U8 R0, desc[UR4][R2.64+0x1] ;  /* 0x0000010402007981 */ /* 0x000ea4000c1e1100 */
[----:B--2---:R-:W-:-:S13]  /*0260*/  ISETP.GE.U32.AND P0, PT, R15, R0, PT ;  /* 0x000000000f00720c */ /* 0x004fda0003f06070 */
[----:B------:R-:W1:Y:S02]  /*0270*/  @!P0 LDC.64 R8, c[0x0][0x3b0] ;  /* 0x0000ec00ff088b82 */ /* 0x000e640000000a00 */
[----:B-1----:R-:W2:Y:S04]  /*0280*/  @!P0 LDG.E.U8 R15, desc[UR4][R8.64+0x1] ;  /* 0x00000104080f8981 */ /* 0x002ea8000c1e1100 */
[----:B--2---:R1:W-:Y:S04]  /*0290*/  STG.E.U8 desc[UR4][R6.64+0x1], R15 ;  /* 0x0000010f06007986 */ /* 0x0043e8000c101104 */
[----:B------:R-:W2:Y:S04]  /*02a0*/  LDG.E.U8 R17, desc[UR4][R4.64+0x2] ;  /* 0x0000020404117981 */ /* 0x000ea8000c1e1100 */
[----:B------:R-:W2:Y:S02]  /*02b0*/  LDG.E.U8 R0, desc[UR4][R2.64+0x2] ;  /* 0x0000020402007981 */ /* 0x000ea4000c1e1100 */
[----:B--2---:R-:W-:-:S13]  /*02c0*/  ISETP.GE.U32.AND P0, PT, R17, R0, PT ;  /* 0x000000001100720c */ /* 0x004fda0003f06070 */
[----:B------:R-:W2:Y:S02]  /*02d0*/  @!P0 LDC.64 R10, c[0x0][0x3b0] ;  /* 0x0000ec00ff0a8b82 */ /* 0x000ea40000000a00 */
[----:B--2---:R-:W2:Y:S04]  /*02e0*/  @!P0 LDG.E.U8 R17, desc[UR4][R10.64+0x2] ;  /* 0x000002040a118981 */ /* 0x004ea8000c1e1100 */
[----:B--2---:R1:W-:Y:S04]  /*02f0*/  STG.E.U8 desc[UR4][R6.64+0x2], R17 ;  /* 0x0000021106007986 */ /* 0x0043e8000c101104 */
[----:B0-----:R-:W2:Y:S04]  /*0300*/  LDG.E.U8 R13, desc[UR4][R4.64+0x3] ;  /* 0x00000304040d7981 */ /* 0x001ea8000c1e1100 */
[----:B------:R-:W2:Y:S01]  /*0310*/  LDG.E.U8 R0, desc[UR4][R2.64+0x3] ;  /* 0x0000030402007981 */ /* 0x000ea2000c1e1100 */
[----:B------:R-:W-:Y:S01]  /*0320*/  BSSY.RECONVERGENT B0, `(.L_x_15) ;  /* 0x0000005000007945 */ /* 0x000fe20003800200 */
[----:B--2---:R-:W-:-:S13]  /*0330*/  ISETP.GE.U32.AND P0, PT, R13, R0, PT ;  /* 0x000000000d00720c */ /* 0x004fda0003f06070 */
[----:B-1----:R-:W-:Y:S05]  /*0340*/  @P0 BRA `(.L_x_16) ;  /* 0x0000000000080947 */ /* 0x002fea0003800000 */
[----:B------:R-:W0:Y:S02]  /*0350*/  LDC.64 R2, c[0x0][0x3b0] ;  /* 0x0000ec00ff027b82 */ /* 0x000e240000000a00 */
[----:B0-----:R0:W5:Y:S02]  /*0360*/  LDG.E.U8 R13, desc[UR4][R2.64+0x3] ;  /* 0x00000304020d7981 */ /* 0x001164000c1e1100 */
.L_x_16:
[----:B------:R-:W-:Y:S05]  /*0370*/  BSYNC.RECONVERGENT B0 ;  /* 0x0000000000007941 */ /* 0x000fea0003800200 */
.L_x_15:
[----:B-----5:R-:W-:Y:S01]  /*0380*/  STG.E.U8 desc[UR4][R6.64+0x3], R13 ;  /* 0x0000030d06007986 */ /* 0x020fe2000c101104 */
[----:B------:R-:W-:Y:S05]  /*0390*/  EXIT ;  /* 0x000000000000794d */ /* 0x000fea0003800000 */
.L_x_17:
        /* <DEDUP_REMOVED lines=14> */
.L_x_44:


//--------------------- .text._Z34nppiThreshold_LTVal_8u_C3IR_kernelPhiiiPKhS1_ --------------------------
	.section	.text._Z34nppiThreshold_LTVal_8u_C3IR_kernelPhiiiPKhS1_,"ax",@progbits
	.align	128
        .global         _Z34nppiThreshold_LTVal_8u_C3IR_kernelPhiiiPKhS1_
        .type           _Z34nppiThreshold_LTVal_8u_C3IR_kernelPhiiiPKhS1_,@function
        .size           _Z34nppiThreshold_LTVal_8u_C3IR_kernelPhiiiPKhS1_,(.L_x_45 - _Z34nppiThreshold_LTVal_8u_C3IR_kernelPhiiiPKhS1_)
        .other          _Z34nppiThreshold_LTVal_8u_C3IR_kernelPhiiiPKhS1_,@"STO_CUDA_ENTRY STV_DEFAULT"
_Z34nppiThreshold_LTVal_8u_C3IR_kernelPhiiiPKhS1_:
.text._Z34nppiThreshold_LTVal_8u_C3IR_kernelPhiiiPKhS1_:
        /* <DEDUP_REMOVED lines=32> */
[----:B------:R-:W3:Y:S02]  /*0200*/  LDG.E.U8 R0, desc[UR4][R2.64+0x1] ;  /* 0x0000010402007981 */ /* 0x000ee4000c1e1100 */
[----:B---3--:R-:W-:-:S13]  /*0210*/  ISETP.GE.U32.AND P0, PT, R13, R0, PT ;  /* 0x000000000d00720c */ /* 0x008fda0003f06070 */
[----:B------:R-:W1:Y:S02]  /*0220*/  @!P0 LDC.64 R8, c[0x0][0x3a0] ;  /* 0x0000e800ff088b82 */ /* 0x000e640000000a00 */
[----:B-1----:R-:W2:Y:S04]  /*0230*/  @!P0 LDG.E.U8 R13, desc[UR4][R8.64+0x1] ;  /* 0x00000104080d8981 */ /* 0x002ea8000c1e1100 */
[----:B--2---:R0:W-:Y:S04]  /*0240*/  STG.E.U8 desc[UR4][R4.64+0x1], R13 ;  /* 0x0000010d04007986 */ /* 0x0041e8000c101104 */
[----:B------:R-:W4:Y:S01]  /*0250*/  LDG.E.U8 R0, desc[UR4][R2.64+0x2] ;  /* 0x0000020402007981 */ /* 0x000f22000c1e1100 */
[----:B------:R-:W-:Y:S01]  /*0260*/  BSSY.RECONVERGENT B0, `(.L_x_18) ;  /* 0x0000005000007945 */ /* 0x000fe20003800200 */
[----:B----4-:R-:W-:-:S13]  /*0270*/  ISETP.GE.U32.AND P0, PT, R15, R0, PT ;  /* 0x000000000f00720c */ /* 0x010fda0003f06070 */
[----:B0-----:R-:W-:Y:S05]  /*0280*/  @P0 BRA `(.L_x_19) ;  /* 0x0000000000080947 */ /* 0x001fea0003800000 */
[----:B------:R-:W0:Y:S02]  /*0290*/  LDC.64 R2, c[0x0][0x3a0] ;  /* 0x0000e800ff027b82 */ /* 0x000e240000000a00 */
[----:B0-----:R0:W5:Y:S02]  /*02a0*/  LDG.E.U8 R15, desc[UR4][R2.64+0x2] ;  /* 0x00000204020f7981 */ /* 0x001164000c1e1100 */
.L_x_19:
[----:B------:R-:W-:Y:S05]  /*02b0*/  BSYNC.RECONVERGENT B0 ;  /* 0x0000000000007941 */ /* 0x000fea0003800200 */
.L_x_18:
[----:B-----5:R-:W-:Y:S01]  /*02c0*/  STG.E.U8 desc[UR4][R4.64+0x2], R15 ;  /* 0x0000020f04007986 */ /* 0x020fe2000c101104 */
[----:B------:R-:W-:Y:S05]  /*02d0*/  EXIT ;  /* 0x000000000000794d */ /* 0x000fea0003800000 */
.L_x_20:
        /* <DEDUP_REMOVED lines=10> */
.L_x_45:


//--------------------- .text._Z33nppiThreshold_LTVal_8u_C3R_kernelPKhiPhiiiS0_S0_ --------------------------
	.section	.text._Z33nppiThreshold_LTVal_8u_C3R_kernelPKhiPhiiiS0_S0_,"ax",@progbits
	.align	128
        .global         _Z33nppiThreshold_LTVal_8u_C3R_kernelPKhiPhiiiS0_S0_
        .type           _Z33nppiThreshold_LTVal_8u_C3R_kernelPKhiPhiiiS0_S0_,@function
        .size           _Z33nppiThreshold_LTVal_8u_C3R_kernelPKhiPhiiiS0_S0_,(.L_x_46 - _Z33nppiThreshold_LTVal_8u_C3R_kernelPKhiPhiiiS0_S0_)
        .other          _Z33nppiThreshold_LTVal_8u_C3R_kernelPKhiPhiiiS0_S0_,@"STO_CUDA_ENTRY STV_DEFAULT"
_Z33nppiThreshold_LTVal_8u_C3R_kernelPKhiPhiiiS0_S0_:
.text._Z33nppiThreshold_LTVal_8u_C3R_kernelPKhiPhiiiS0_S0_:
        /* <DEDUP_REMOVED lines=43> */
[----:B------:R-:W2:Y:S01]  /*02b0*/  LDG.E.U8 R0, desc[UR4][R2.64+0x2] ;  /* 0x0000020402007981 */ /* 0x000ea2000c1e1100 */
[----:B------:R-:W-:Y:S01]  /*02c0*/  BSSY.RECONVERGENT B0, `(.L_x_21) ;  /* 0x0000005000007945 */ /* 0x000fe20003800200 */
[----:B--2---:R-:W-:-:S13]  /*02d0*/  ISETP.GE.U32.AND P0, PT, R15, R0, PT ;  /* 0x000000000f00720c */ /* 0x004fda0003f06070 */
[----:B0-----:R-:W-:Y:S05]  /*02e0*/  @P0 BRA `(.L_x_22) ;  /* 0x0000000000080947 */ /* 0x001fea0003800000 */
[----:B------:R-:W0:Y:S02]  /*02f0*/  LDC.64 R2, c[0x0][0x3b0] ;  /* 0x0000ec00ff027b82 */ /* 0x000e240000000a00 */
[----:B0-----:R0:W5:Y:S02]  /*0300*/  LDG.E.U8 R15, desc[UR4][R2.64+0x2] ;  /* 0x00000204020f7981 */ /* 0x001164000c1e1100 */
.L_x_22:
[----:B------:R-:W-:Y:S05]  /*0310*/  BSYNC.RECONVERGENT B0 ;  /* 0x0000000000007941 */ /* 0x000fea0003800200 */
.L_x_21:
[----:B-----5:R-:W-:Y:S01]  /*0320*/  STG.E.U8 desc[UR4][R8.64+0x2], R15 ;  /* 0x0000020f08007986 */ /* 0x020fe2000c101104 */
[----:B------:R-:W-:Y:S05]  /*0330*/  EXIT ;  /* 0x000000000000794d */ /* 0x000fea0003800000 */
.L_x_23:
        /* <DEDUP_REMOVED lines=12> */
.L_x_46:


//--------------------- .text._Z34nppiThreshold_LTVal_32f_C1R_kernelPKfiPfiiiff --------------------------
	.section	.text._Z34nppiThreshold_LTVal_32f_C1R_kernelPKfiPfiiiff,"ax",@progbits
	.align	128
        .global         _Z34nppiThreshold_LTVal_32f_C1R_kernelPKfiPfiiiff
        .type           _Z34nppiThreshold_LTVal_32f_C1R_kernelPKfiPfiiiff,@function
        .size           _Z34nppiThreshold_LTVal_32f_C1R_kernelPKfiPfiiiff,(.L_x_47 - _Z34nppiThreshold_LTVal_32f_C1R_kernelPKfiPfiiiff)
        .other          _Z34nppiThreshold_LTVal_32f_C1R_kernelPKfiPfiiiff,@"STO_CUDA_ENTRY STV_DEFAULT"
_Z34nppiThreshold_LTVal_32f_C1R_kernelPKfiPfiiiff:
.text._Z34nppiThreshold_LTVal_32f_C1R_kernelPKfiPfiiiff:
        /* <DEDUP_REMOVED lines=15> */
[----:B------:R-:W1:Y:S01]  /*00f0*/  LDCU.64 UR6, c[0x0][0x380] ;  /* 0x00007000ff0677ac */ /* 0x000e620008000a00 */
[----:B------:R-:W2:Y:S01]  /*0100*/  LDCU.64 UR8, c[0x0][0x390] ;  /* 0x00007200ff0877ac */ /* 0x000ea20008000a00 */
[----:B0-----:R-:W-:Y:S01]  /*0110*/  IMAD R3, R0, UR4, RZ ;  /* 0x0000000400037c24 */ /* 0x001fe2000f8e02ff */
[----:B------:R-:W0:Y:S04]  /*0120*/  LDCU.64 UR4, c[0x0][0x358] ;  /* 0x00006b00ff0477ac */ /* 0x000e280008000a00 */
[C---:B-1----:R-:W-:Y:S01]  /*0130*/  IADD3 R2, P0, PT, R3.reuse, UR6, RZ ;  /* 0x0000000603027c10 */ /* 0x042fe2000ff1e0ff */
[----:B------:R-:W1:Y:S03]  /*0140*/  LDCU UR6, c[0x0][0x398] ;  /* 0x00007300ff0677ac */ /* 0x000e660008000800 */
[----:B------:R-:W-:Y:S01]  /*0150*/  LEA.HI.X.SX32 R3, R3, UR7, 0x1, P0 ;  /* 0x0000000703037c11 */ /* 0x000fe200080f0eff */
[----:B------:R-:W3:Y:S02]  /*0160*/  LDCU UR7, c[0x0][0x3a4] ;  /* 0x00007480ff0777ac */ /* 0x000ee40008000800 */
[----:B------:R-:W-:-:S05]  /*0170*/  IMAD.WIDE R2, R7, 0x4, R2 ;  /* 0x0000000407027825 */ /* 0x000fca00078e0202 */
[----:B0-----:R-:W3:Y:S01]  /*0180*/  LDG.E R9, desc[UR4][R2.64] ;  /* 0x0000000402097981 */ /* 0x001ee2000c1e1900 */
[----:B-1----:R-:W-:Y:S01]  /*0190*/  IMAD R0, R0, UR6, RZ ;  /* 0x0000000600007c24 */ /* 0x002fe2000f8e02ff */
[----:B---3--:R-:W-:-:S13]  /*01a0*/  FSETP.GEU.AND P0, PT, R9, UR7, PT ;  /* 0x0000000709007c0b */ /* 0x008fda000bf0e000 */
[----:B------:R-:W0:Y:S01]  /*01b0*/  @!P0 LDC R9, c[0x0][0x3a8] ;  /* 0x0000ea00ff098b82 */ /* 0x000e220000000800 */
[----:B--2---:R-:W-:-:S04]  /*01c0*/  IADD3 R4, P0, PT, R0, UR8, RZ ;  /* 0x0000000800047c10 */ /* 0x004fc8000ff1e0ff */
[----:B------:R-:W-:-:S03]  /*01d0*/  LEA.HI.X.SX32 R5, R0, UR9, 0x1, P0 ;  /* 0x0000000900057c11 */ /* 0x000fc600080f0eff */
[----:B------:R-:W-:-:S05]  /*01e0*/  IMAD.WIDE R4, R7, 0x4, R4 ;  /* 0x0000000407047825 */ /* 0x000fca00078e0204 */
[----:B0-----:R-:W-:Y:S01]  /*01f0*/  STG.E desc[UR4][R4.64], R9 ;  /* 0x0000000904007986 */ /* 0x001fe2000c101904 */
[----:B------:R-:W-:Y:S05]  /*0200*/  EXIT ;  /* 0x000000000000794d */ /* 0x000fea0003800000 */
.L_x_24:
        /* <DEDUP_REMOVED lines=15> */
.L_x_47:


//--------------------- .text._Z38nppiThreshold_LTValGTVal_8u_C1R_kernelPKhiPhiiihhhh --------------------------
	.section	.text._Z38nppiThreshold_LTValGTVal_8u_C1R_kernelPKhiPhiiihhhh,"ax",@progbits
	.align	128
        .global         _Z38nppiThreshold_LTValGTVal_8u_C1R_kernelPKhiPhiiihhhh
        .type           _Z38nppiThreshold_LTValGTVal_8u_C1R_kernelPKhiPhiiihhhh,@function
        .size           _Z38nppiThreshold_LTValGTVal_8u_C1R_kernelPKhiPhiiihhhh,(.L_x_48 - _Z38nppiThreshold_LTValGTVal_8u_C1R_kernelPKhiPhiiihhhh)
        .other          _Z38nppiThreshold_LTValGTVal_8u_C1R_kernelPKhiPhiiihhhh,@"STO_CUDA_ENTRY STV_DEFAULT"
_Z38nppiThreshold_LTValGTVal_8u_C1R_kernelPKhiPhiiihhhh:
.text._Z38nppiThreshold_LTValGTVal_8u_C1R_kernelPKhiPhiiihhhh:
        /* <DEDUP_REMOVED lines=15> */
[----:B------:R-:W-:Y:S01]  /*00f0*/  SHF.R.S32.HI R6, RZ, 0x1f, R0 ;  /* 0x0000001fff067819 */ /* 0x000fe20000011400 */
[----:B------:R-:W1:Y:S01]  /*0100*/  LDCU.64 UR8, c[0x0][0x380] ;  /* 0x00007000ff0877ac */ /* 0x000e620008000a00 */
[----:B------:R-:W2:Y:S01]  /*0110*/  LDCU.64 UR4, c[0x0][0x358] ;  /* 0x00006b00ff0477ac */ /* 0x000ea20008000a00 */
[----:B------:R-:W3:Y:S01]  /*0120*/  LDCU UR7, c[0x0][0x398] ;  /* 0x00007300ff0777ac */ /* 0x000ee20008000800 */
[----:B0-----:R-:W-:Y:S01]  /*0130*/  IMAD R3, R4, UR6, RZ ;  /* 0x0000000604037c24 */ /* 0x001fe2000f8e02ff */
[----:B------:R-:W0:Y:S04]  /*0140*/  LDCU.U8 UR6, c[0x0][0x3a4] ;  /* 0x00007480ff0677ac */ /* 0x000e280008000000 */
[----:B------:R-:W-:-:S02]  /*0150*/  SHF.R.S32.HI R5, RZ, 0x1f, R3 ;  /* 0x0000001fff057819 */ /* 0x000fc40000011403 */
[----:B-1----:R-:W-:-:S04]  /*0160*/  IADD3 R2, P0, P1, R3, UR8, R0 ;  /* 0x0000000803027c10 */ /* 0x002fc8000f91e000 */
[----:B------:R-:W-:Y:S01]  /*0170*/  IADD3.X R3, PT, PT, R5, UR9, R6, P0, P1 ;  /* 0x0000000905037c10 */ /* 0x000fe200087e2406 */
[----:B------:R-:W1:Y:S04]  /*0180*/  LDCU.64 UR8, c[0x0][0x390] ;  /* 0x00007200ff0877ac */ /* 0x000e680008000a00 */
[----:B--2---:R-:W0:Y:S01]  /*0190*/  LDG.E.U8 R7, desc[UR4][R2.64] ;  /* 0x0000000402077981 */ /* 0x004e22000c1e1100 */
[----:B------:R-:W2:Y:S01]  /*01a0*/  LDC.U8 R13, c[0x0][0x3a5] ;  /* 0x0000e940ff0d7b82 */ /* 0x000ea20000000000 */
[----:B---3--:R-:W-:-:S05]  /*01b0*/  IMAD R4, R4, UR7, RZ ;  /* 0x0000000704047c24 */ /* 0x008fca000f8e02ff */
[----:B-1----:R-:W-:-:S04]  /*01c0*/  IADD3 R9, P1, PT, R4, UR8, RZ ;  /* 0x0000000804097c10 */ /* 0x002fc8000ff3e0ff */
[----:B------:R-:W-:Y:S02]  /*01d0*/  LEA.HI.X.SX32 R11, R4, UR9, 0x1, P1 ;  /* 0x00000009040b7c11 */ /* 0x000fe400088f0eff */
[----:B0-----:R-:W-:-:S13]  /*01e0*/  ISETP.GE.U32.AND P0, PT, R7, UR6, PT ;  /* 0x0000000607007c0c */ /* 0x001fda000bf06070 */
[----:B------:R-:W-:-:S05]  /*01f0*/  @!P0 IADD3 R4, P1, PT, R0, R9, RZ ;  /* 0x0000000900048210 */ /* 0x000fca0007f3e0ff */
[----:B------:R-:W-:-:S05]  /*0200*/  @!P0 IMAD.X R5, R6, 0x1, R11, P1 ;  /* 0x0000000106058824 */ /* 0x000fca00008e060b */
[----:B--2---:R0:W-:Y:S01]  /*0210*/  @!P0 STG.E.U8 desc[UR4][R4.64], R13 ;  /* 0x0000000d04008986 */ /* 0x0041e2000c101104 */
[----:B------:R-:W-:Y:S05]  /*0220*/  @!P0 EXIT ;  /* 0x000000000000894d */ /* 0x000fea0003800000 */
[----:B------:R-:W1:Y:S01]  /*0230*/  LDCU.U8 UR6, c[0x0][0x3a6] ;  /* 0x000074c0ff0677ac */ /* 0x000e620008000000 */
[----:B0-----:R-:W0:Y:S01]  /*0240*/  LDC.U8 R5, c[0x0][0x3a7] ;  /* 0x0000e9c0ff057b82 */ /* 0x001e220000000000 */
[----:B-1----:R-:W-:-:S13]  /*0250*/  ISETP.GT.U32.AND P0, PT, R7, UR6, PT ;  /* 0x0000000607007c0c */ /* 0x002fda000bf04070 */
[----:B------:R-:W-:-:S05]  /*0260*/  @P0 IADD3 R2, P1, PT, R0, R9, RZ ;  /* 0x0000000900020210 */ /* 0x000fca0007f3e0ff */
[----:B------:R-:W-:-:S05]  /*0270*/  @P0 IMAD.X R3, R6, 0x1, R11, P1 ;  /* 0x0000000106030824 */ /* 0x000fca00008e060b */
[----:B0-----:R0:W-:Y:S01]  /*0280*/  @P0 STG.E.U8 desc[UR4][R2.64], R5 ;  /* 0x0000000502000986 */ /* 0x0011e2000c101104 */
[----:B------:R-:W-:Y:S05]  /*0290*/  @P0 EXIT ;  /* 0x000000000000094d */ /* 0x000fea0003800000 */
[----:B0-----:R-:W-:-:S05]  /*02a0*/  IADD3 R2, P0, PT, R0, R9, RZ ;  /* 0x0000000900027210 */ /* 0x001fca0007f1e0ff */
[----:B------:R-:W-:-:S05]  /*02b0*/  IMAD.X R3, R6, 0x1, R11, P0 ;  /* 0x0000000106037824 */ /* 0x000fca00000e060b */
[----:B------:R-:W-:Y:S01]  /*02c0*/  STG.E.U8 desc[UR4][R2.64], R7 ;  /* 0x0000000702007986 */ /* 0x000fe2000c101104 */
[----:B------:R-:W-:Y:S05]  /*02d0*/  EXIT ;  /* 0x000000000000794d */ /* 0x000fea0003800000 */
.L_x_25:
        /* <DEDUP_REMOVED lines=10> */
.L_x_48:


//--------------------- .text._Z34nppiThreshold_GTVal_8u_C1IR_kernelPhiiihh --------------------------
	.section	.text._Z34nppiThreshold_GTVal_8u_C1IR_kernelPhiiihh,"ax",@progbits
	.align	128
        .global         _Z34nppiThreshold_GTVal_8u_C1IR_kernelPhiiihh
        .type           _Z34nppiThreshold_GTVal_8u_C1IR_kernelPhiiihh,@function
        .size           _Z34nppiThreshold_GTVal_8u_C1IR_kernelPhiiihh,(.L_x_49 - _Z34nppiThreshold_GTVal_8u_C1IR_kernelPhiiihh)
        .other          _Z34nppiThreshold_GTVal_8u_C1IR_kernelPhiiihh,@"STO_CUDA_ENTRY STV_DEFAULT"
_Z34nppiThreshold_GTVal_8u_C1IR_kernelPhiiihh:
.text._Z34nppiThreshold_GTVal_8u_C1IR_kernelPhiiihh:
        /* <DEDUP_REMOVED lines=18> */
[--C-:B------:R-:W-:Y:S01]  /*0120*/  SHF.R.S32.HI R0, RZ, 0x1f, R2.reuse ;  /* 0x0000001fff007819 */ /* 0x100fe20000011402 */
[----:B------:R-:W0:Y:S01]  /*0130*/  LDC.U8 R5, c[0x0][0x395] ;  /* 0x0000e540ff057b82 */ /* 0x000e220000000000 */
[----:B------:R-:W3:Y:S02]  /*0140*/  LDCU.U8 UR6, c[0x0][0x394] ;  /* 0x00007280ff0677ac */ /* 0x000ee40008000000 */
[----:B-1----:R-:W-:Y:S02]  /*0150*/  IADD3 R2, P0, P1, R3, UR8, R2 ;  /* 0x0000000803027c10 */ /* 0x002fe4000f91e002 */
[----:B------:R-:W-:-:S04]  /*0160*/  SHF.R.S32.HI R3, RZ, 0x1f, R3 ;  /* 0x0000001fff037819 */ /* 0x000fc80000011403 */
[----:B------:R-:W-:-:S05]  /*0170*/  IADD3.X R3, PT, PT, R3, UR9, R0, P0, P1 ;  /* 0x0000000903037c10 */ /* 0x000fca00087e2400 */
[----:B--2---:R-:W3:Y:S02]  /*0180*/  LDG.E.U8 R0, desc[UR4][R2.64] ;  /* 0x0000000402007981 */ /* 0x004ee4000c1e1100 */
[----:B---3--:R-:W-:-:S04]  /*0190*/  ISETP.GT.U32.AND P0, PT, R0, UR6, PT ;  /* 0x0000000600007c0c */ /* 0x008fc8000bf04070 */
[----:B0-----:R-:W-:-:S05]  /*01a0*/  SEL R5, R5, R0, P0 ;  /* 0x0000000005057207 */ /* 0x001fca0000000000 */
[----:B------:R-:W-:Y:S01]  /*01b0*/  STG.E.U8 desc[UR4][R2.64], R5 ;  /* 0x0000000502007986 */ /* 0x000fe2000c101104 */
[----:B------:R-:W-:Y:S05]  /*01c0*/  EXIT ;  /* 0x000000000000794d */ /* 0x000fea0003800000 */
.L_x_26:
        /* <DEDUP_REMOVED lines=11> */
.L_x_49:


//--------------------- .text._Z33nppiThreshold_GTVal_8u_C1R_kernelPKhiPhiiihh --------------------------
	.section	.text._Z33nppiThreshold_GTVal_8u_C1R_kernelPKhiPhiiihh,"ax",@progbits
	.align	128
        .global         _Z33nppiThreshold_GTVal_8u_C1R_kernelPKhiPhiiihh
        .type           _Z33nppiThreshold_GTVal_8u_C1R_kernelPKhiPhiiihh,@function
        .size           _Z33nppiThreshold_GTVal_8u_C1R_kernelPKhiPhiiihh,(.L_x_50 - _Z33nppiThreshold_GTVal_8u_C1R_kernelPKhiPhiiihh)
        .other          _Z33nppiThreshold_GTVal_8u_C1R_kernelPKhiPhiiihh,@"STO_CUDA_ENTRY STV_DEFAULT"
_Z33nppiThreshold_GTVal_8u_C1R_kernelPKhiPhiiihh:
.text._Z33nppiThreshold_GTVal_8u_C1R_kernelPKhiPhiiihh:
        /* <DEDUP_REMOVED lines=20> */
[----:B------:R-:W0:Y:S01]  /*0140*/  LDC.U8 R7, c[0x0][0x3a5] ;  /* 0x0000e940ff077b82 */ /* 0x000e220000000000 */
[----:B------:R-:W4:Y:S03]  /*0150*/  LDCU.U8 UR6, c[0x0][0x3a4] ;  /* 0x00007480ff0677ac */ /* 0x000f260008000000 */
[----:B------:R-:W-:-:S02]  /*0160*/  SHF.R.S32.HI R5, RZ, 0x1f, R3 ;  /* 0x0000001fff057819 */ /* 0x000fc40000011403 */
[----:B-1----:R-:W-:-:S04]  /*0170*/  IADD3 R2, P0, P1, R3, UR8, R4 ;  /* 0x0000000803027c10 */ /* 0x002fc8000f91e004 */
[----:B------:R-:W-:Y:S01]  /*0180*/  IADD3.X R3, PT, PT, R5, UR9, R6, P0, P1 ;  /* 0x0000000905037c10 */ /* 0x000fe200087e2406 */
[----:B------:R-:W1:Y:S04]  /*0190*/  LDCU.64 UR8, c[0x0][0x390] ;  /* 0x00007200ff0877ac */ /* 0x000e680008000a00 */
[----:B--2---:R-:W4:Y:S01]  /*01a0*/  LDG.E.U8 R2, desc[UR4][R2.64] ;  /* 0x0000000402027981 */ /* 0x004f22000c1e1100 */
[----:B---3--:R-:W-:-:S05]  /*01b0*/  IMAD R5, R0, UR7, RZ ;  /* 0x0000000700057c24 */ /* 0x008fca000f8e02ff */
[----:B-1----:R-:W-:Y:S02]  /*01c0*/  IADD3 R4, P1, P2, R5, UR8, R4 ;  /* 0x0000000805047c10 */ /* 0x002fe4000fa3e004 */
[----:B------:R-:W-:-:S04]  /*01d0*/  SHF.R.S32.HI R5, RZ, 0x1f, R5 ;  /* 0x0000001fff057819 */ /* 0x000fc80000011405 */
[----:B------:R-:W-:Y:S02]  /*01e0*/  IADD3.X R5, PT, PT, R5, UR9, R6, P1, P2 ;  /* 0x0000000905057c10 */ /* 0x000fe40008fe4406 */
[----:B----4-:R-:W-:-:S04]  /*01f0*/  ISETP.GT.U32.AND P0, PT, R2, UR6, PT ;  /* 0x0000000602007c0c */ /* 0x010fc8000bf04070 */
[----:B0-----:R-:W-:-:S05]  /*0200*/  SEL R7, R7, R2, P0 ;  /* 0x0000000207077207 */ /* 0x001fca0000000000 */
[----:B------:R-:W-:Y:S01]  /*0210*/  STG.E.U8 desc[UR4][R4.64], R7 ;  /* 0x0000000704007986 */ /* 0x000fe2000c101104 */
[----:B------:R-:W-:Y:S05]  /*0220*/  EXIT ;  /* 0x000000000000794d */ /* 0x000fea0003800000 */
.L_x_27:
        /* <DEDUP_REMOVED lines=13> */
.L_x_50:


//--------------------- .text._Z34nppiThreshold_LTVal_8u_C1IR_kernelPhiiihh --------------------------
	.section	.text._Z34nppiThreshold_LTVal_8u_C1IR_kernelPhiiihh,"ax",@progbits
	.align	128
        .global         _Z34nppiThreshold_LTVal_8u_C1IR_kernelPhiiihh
        .type           _Z34nppiThreshold_LTVal_8u_C1IR_kernelPhiiihh,@function
        .size           _Z34nppiThreshold_LTVal_8u_C1IR_kernelPhiiihh,(.L_x_51 - _Z34nppiThreshold_LTVal_8u_C1IR_kernelPhiiihh)
        .other          _Z34nppiThreshold_LTVal_8u_C1IR_kernelPhiiihh,@"STO_CUDA_ENTRY STV_DEFAULT"
_Z34nppiThreshold_LTVal_8u_C1IR_kernelPhiiihh:
.text._Z34nppiThreshold_LTVal_8u_C1IR_kernelPhiiihh:
        /* <DEDUP_REMOVED lines=25> */
[----:B---3--:R-:W-:-:S04]  /*0190*/  ISETP.GE.U32.AND P0, PT, R0, UR6, PT ;  /* 0x0000000600007c0c */ /* 0x008fc8000bf06070 */
[----:B0-----:R-:W-:-:S05]  /*01a0*/  SEL R5, R5, R0, !P0 ;  /* 0x0000000005057207 */ /* 0x001fca0004000000 */
[----:B------:R-:W-:Y:S01]  /*01b0*/  STG.E.U8 desc[UR4][R2.64], R5 ;  /* 0x0000000502007986 */ /* 0x000fe2000c101104 */
[----:B------:R-:W-:Y:S05]  /*01c0*/  EXIT ;  /* 0x000000000000794d */ /* 0x000fea0003800000 */
.L_x_28:
        /* <DEDUP_REMOVED lines=11> */
.L_x_51:


//--------------------- .text._Z33nppiThreshold_LTVal_8u_C1R_kernelPKhiPhiiihh --------------------------
	.section	.text._Z33nppiThreshold_LTVal_8u_C1R_kernelPKhiPhiiihh,"ax",@progbits
	.align	128
        .global         _Z33nppiThreshold_LTVal_8u_C1R_kernelPKhiPhiiihh
        .type           _Z33nppiThreshold_LTVal_8u_C1R_kernelPKhiPhiiihh,@function
        .size           _Z33nppiThreshold_LTVal_8u_C1R_kernelPKhiPhiiihh,(.L_x_52 - _Z33nppiThreshold_LTVal_8u_C1R_kernelPKhiPhiiihh)
        .other          _Z33nppiThreshold_LTVal_8u_C1R_kernelPKhiPhiiihh,@"STO_CUDA_ENTRY STV_DEFAULT"
_Z33nppiThreshold_LTVal_8u_C1R_kernelPKhiPhiiihh:
.text._Z33nppiThreshold_LTVal_8u_C1R_kernelPKhiPhiiihh:
        /* <DEDUP_REMOVED lines=31> */
[----:B----4-:R-:W-:-:S04]  /*01f0*/  ISETP.GE.U32.AND P0, PT, R2, UR6, PT ;  /* 0x0000000602007c0c */ /* 0x010fc8000bf06070 */
[----:B0-----:R-:W-:-:S05]  /*0200*/  SEL R7, R7, R2, !P0 ;  /* 0x0000000207077207 */ /* 0x001fca0004000000 */
[----:B------:R-:W-:Y:S01]  /*0210*/  STG.E.U8 desc[UR4][R4.64], R7 ;  /* 0x0000000704007986 */ /* 0x000fe2000c101104 */
[----:B------:R-:W-:Y:S05]  /*0220*/  EXIT ;  /* 0x000000000000794d */ /* 0x000fea0003800000 */
.L_x_29:
        /* <DEDUP_REMOVED lines=13> */
.L_x_52:


//--------------------- .text._Z28nppiThreshold_32f_C1R_kernelPKfiPfiiif8NppCmpOp --------------------------
	.section	.text._Z28nppiThreshold_32f_C1R_kernelPKfiPfiiif8NppCmpOp,"ax",@progbits
	.align	128
        .global         _Z28nppiThreshold_32f_C1R_kernelPKfiPfiiif8NppCmpOp
        .type           _Z28nppiThreshold_32f_C1R_kernelPKfiPfiiif8NppCmpOp,@function
        .size           _Z28nppiThreshold_32f_C1R_kernelPKfiPfiiif8NppCmpOp,(.L_x_53 - _Z28nppiThreshold_32f_C1R_kernelPKfiPfiiif8NppCmpOp)
        .other          _Z28nppiThreshold_32f_C1R_kernelPKfiPfiiif8NppCmpOp,@"STO_CUDA_ENTRY STV_DEFAULT"
_Z28nppiThreshold_32f_C1R_kernelPKfiPfiiif8NppCmpOp:
.text._Z28nppiThreshold_32f_C1R_kernelPKfiPfiiif8NppCmpOp:
        /* <DEDUP_REMOVED lines=24> */
[----:B0-----:R0:W5:Y:S01]  /*0180*/  LDG.E R9, desc[UR4][R2.64] ;  /* 0x0000000402097981 */ /* 0x001162000c1e1900 */
[----:B-1----:R-:W-:Y:S01]  /*0190*/  IMAD R0, R0, UR6, RZ ;  /* 0x0000000600007c24 */ /* 0x002fe2000f8e02ff */
[----:B---3--:R-:W-:-:S04]  /*01a0*/  UISETP.NE.AND UP0, UPT, UR7, 0x4, UPT ;  /* 0x000000040700788c */ /* 0x008fc8000bf05270 */
[----:B--2---:R-:W-:-:S04]  /*01b0*/  IADD3 R4, P0, PT, R0, UR8, RZ ;  /* 0x0000000800047c10 */ /* 0x004fc8000ff1e0ff */
[----:B------:R-:W-:Y:S01]  /*01c0*/  LEA.HI.X.SX32 R5, R0, UR9, 0x1, P0 ;  /* 0x0000000900057c11 */ /* 0x000fe200080f0eff */
[----:B0-----:R-:W-:Y:S08]  /*01d0*/  BRA.U !UP0, `(.L_x_30) ;  /* 0x0000000108187547 */ /* 0x001ff0000b800000 */
[----:B------:R-:W-:-:S09]  /*01e0*/  UISETP.NE.AND UP0, UPT, UR7, URZ, UPT ;  /* 0x000000ff0700728c */ /* 0x000fd2000bf05270 */
[----:B------:R-:W-:Y:S05]  /*01f0*/  BRA.U UP0, `(.L_x_31) ;  /* 0x00000001001c7547 */ /* 0x000fea000b800000 */
[----:B------:R-:W0:Y:S02]  /*0200*/  LDCU UR6, c[0x0][0x3a4] ;  /* 0x00007480ff0677ac */ /* 0x000e240008000800 */
[----:B0----5:R-:W-:-:S04]  /*0210*/  FSETP.GEU.AND P0, PT, R9, UR6, PT ;  /* 0x0000000609007c0b */ /* 0x021fc8000bf0e000 */
[----:B------:R-:W-:Y:S01]  /*0220*/  FSEL R9, R9, UR6, P0 ;  /* 0x0000000609097c08 */ /* 0x000fe20008000000 */
[----:B------:R-:W-:Y:S08]  /*0230*/  BRA `(.L_x_31) ;  /* 0x00000000000c7947 */ /* 0x000ff00003800000 */
.L_x_30:
[----:B------:R-:W0:Y:S02]  /*0240*/  LDCU UR6, c[0x0][0x3a4] ;  /* 0x00007480ff0677ac */ /* 0x000e240008000800 */
[----:B0----5:R-:W-:-:S04]  /*0250*/  FSETP.GT.AND P0, PT, R9, UR6, PT ;  /* 0x0000000609007c0b */ /* 0x021fc8000bf04000 */
[----:B------:R-:W-:-:S09]  /*0260*/  FSEL R9, R9, UR6, !P0 ;  /* 0x0000000609097c08 */ /* 0x000fd2000c000000 */
.L_x_31:
[----:B------:R-:W-:-:S05]  /*0270*/  IMAD.WIDE R2, R7, 0x4, R4 ;  /* 0x0000000407027825 */ /* 0x000fca00078e0204 */
[----:B-----5:R-:W-:Y:S01]  /*0280*/  STG.E desc[UR4][R2.64], R9 ;  /* 0x0000000902007986 */ /* 0x020fe2000c101904 */
[----:B------:R-:W-:Y:S05]  /*0290*/  EXIT ;  /* 0x000000000000794d */ /* 0x000fea0003800000 */
.L_x_32:
        /* <DEDUP_REMOVED lines=14> */
.L_x_53:


//--------------------- .text._Z28nppiThreshold_8u_C1IR_kernelPhiiih8NppCmpOp --------------------------
	.section	.text._Z28nppiThreshold_8u_C1IR_kernelPhiiih8NppCmpOp,"ax",@progbits
	.align	128
        .global         _Z28nppiThreshold_8u_C1IR_kernelPhiiih8NppCmpOp
        .type           _Z28nppiThreshold_8u_C1IR_kernelPhiiih8NppCmpOp,@function
        .size           _Z28nppiThreshold_8u_C1IR_kernelPhiiih8NppCmpOp,(.L_x_54 - _Z28nppiThreshold_8u_C1IR_kernelPhiiih8NppCmpOp)
        .other          _Z28nppiThreshold_8u_C1IR_kernelPhiiih8NppCmpOp,@"STO_CUDA_ENTRY STV_DEFAULT"
_Z28nppiThreshold_8u_C1IR_kernelPhiiih8NppCmpOp:
.text._Z28nppiThreshold_8u_C1IR_kernelPhiiih8NppCmpOp:
        /* <DEDUP_REMOVED lines=19> */
[----:B------:R-:W0:Y:S03]  /*0130*/  LDCU UR6, c[0x0][0x398] ;  /* 0x00007300ff0677ac */ /* 0x000e260008000800 */
[----:B-1----:R-:W-:Y:S01]  /*0140*/  IADD3 R2, P0, P1, R3, UR8, R2 ;  /* 0x0000000803027c10 */ /* 0x002fe2000f91e002 */
[----:B------:R-:W1:Y:S01]  /*0150*/  LDCU.U8 UR8, c[0x0][0x394] ;  /* 0x00007280ff0877ac */ /* 0x000e620008000000 */
[----:B------:R-:W-:-:S04]  /*0160*/  SHF.R.S32.HI R3, RZ, 0x1f, R3 ;  /* 0x0000001fff037819 */ /* 0x000fc80000011403 */
[----:B------:R-:W-:-:S05]  /*0170*/  IADD3.X R3, PT, PT, R3, UR9, R0, P0, P1 ;  /* 0x0000000903037c10 */ /* 0x000fca00087e2400 */
[----:B--2---:R2:W5:Y:S01]  /*0180*/  LDG.E.U8 R0, desc[UR4][R2.64] ;  /* 0x0000000402007981 */ /* 0x004562000c1e1100 */
[----:B0-----:R-:W-:-:S09]  /*0190*/  UISETP.NE.AND UP0, UPT, UR6, 0x4, UPT ;  /* 0x000000040600788c */ /* 0x001fd2000bf05270 */
[----:B-12---:R-:W-:Y:S05]  /*01a0*/  BRA.U !UP0, `(.L_x_33) ;  /* 0x0000000108107547 */ /* 0x006fea000b800000 */
[----:B------:R-:W-:-:S09]  /*01b0*/  UISETP.NE.AND UP0, UPT, UR6, URZ, UPT ;  /* 0x000000ff0600728c */ /* 0x000fd2000bf05270 */
[----:B------:R-:W-:Y:S05]  /*01c0*/  BRA.U UP0, `(.L_x_34) ;  /* 0x00000001000c7547 */ /* 0x000fea000b800000 */
[----:B-----5:R-:W-:Y:S01]  /*01d0*/  VIMNMX.U16x2 R0, PT, PT, R0, UR8, !PT ;  /* 0x0000000800007c48 */ /* 0x020fe2000ffe0200 */
[----:B------:R-:W-:Y:S06]  /*01e0*/  BRA `(.L_x_34) ;  /* 0x0000000000047947 */ /* 0x000fec0003800000 */
.L_x_33:
[----:B-----5:R-:W-:-:S07]  /*01f0*/  VIMNMX.U16x2 R0, PT, PT, R0, UR8, PT ;  /* 0x0000000800007c48 */ /* 0x020fce000bfe0200 */
.L_x_34:
[----:B-----5:R-:W-:Y:S01]  /*0200*/  STG.E.U8 desc[UR4][R2.64], R0 ;  /* 0x0000000002007986 */ /* 0x020fe2000c101104 */
[----:B------:R-:W-:Y:S05]  /*0210*/  EXIT ;  /* 0x000000000000794d */ /* 0x000fea0003800000 */
.L_x_35:
        /* <DEDUP_REMOVED lines=14> */
.L_x_54:


//--------------------- .text._Z27nppiThreshold_8u_C1R_kernelPKhiPhiiih8NppCmpOp --------------------------
	.section	.text._Z27nppiThreshold_8u_C1R_kernelPKhiPhiiih8NppCmpOp,"ax",@progbits
	.align	128
        .global         _Z27nppiThreshold_8u_C1R_kernelPKhiPhiiih8NppCmpOp
        .type           _Z27nppiThreshold_8u_C1R_kernelPKhiPhiiih8NppCmpOp,@function
        .size           _Z27nppiThreshold_8u_C1R_kernelPKhiPhiiih8NppCmpOp,(.L_x_55 - _Z27nppiThreshold_8u_C1R_kernelPKhiPhiiih8NppCmpOp)
        .other          _Z27nppiThreshold_8u_C1R_kernelPKhiPhiiih8NppCmpOp,@"STO_CUDA_ENTRY STV_DEFAULT"
_Z27nppiThreshold_8u_C1R_kernelPKhiPhiiih8NppCmpOp:
.text._Z27nppiThreshold_8u_C1R_kernelPKhiPhiiih8NppCmpOp:
        /* <DEDUP_REMOVED lines=20> */
[----:B------:R-:W0:Y:S04]  /*0140*/  LDCU UR6, c[0x0][0x398] ;  /* 0x00007300ff0677ac */ /* 0x000e280008000800 */
[----:B------:R-:W-:-:S02]  /*0150*/  SHF.R.S32.HI R5, RZ, 0x1f, R3 ;  /* 0x0000001fff057819 */ /* 0x000fc40000011403 */
[----:B-1----:R-:W-:Y:S01]  /*0160*/  IADD3 R2, P0, P1, R3, UR8, R0 ;  /* 0x0000000803027c10 */ /* 0x002fe2000f91e000 */
[----:B------:R-:W1:Y:S03]  /*0170*/  LDCU.U8 UR8, c[0x0][0x3a4] ;  /* 0x00007480ff0877ac */ /* 0x000e660008000000 */
[----:B------:R-:W-:-:S05]  /*0180*/  IADD3.X R3, PT, PT, R5, UR9, R8, P0, P1 ;  /* 0x0000000905037c10 */ /* 0x000fca00087e2408 */
[----:B--2---:R2:W5:Y:S01]  /*0190*/  LDG.E.U8 R6, desc[UR4][R2.64] ;  /* 0x0000000402067981 */ /* 0x004562000c1e1100 */
[----:B---3--:R-:W-:Y:S01]  /*01a0*/  UISETP.NE.AND UP0, UPT, UR7, 0x4, UPT ;  /* 0x000000040700788c */ /* 0x008fe2000bf05270 */
[----:B0-----:R-:W-:-:S08]  /*01b0*/  IMAD R5, R4, UR6, RZ ;  /* 0x0000000604057c24 */ /* 0x001fd0000f8e02ff */
[----:B-12---:R-:W-:Y:S05]  /*01c0*/  BRA.U !UP0, `(.L_x_36) ;  /* 0x0000000108107547 */ /* 0x006fea000b800000 */
[----:B------:R-:W-:-:S09]  /*01d0*/  UISETP.NE.AND UP0, UPT, UR7, URZ, UPT ;  /* 0x000000ff0700728c */ /* 0x000fd2000bf05270 */
[----:B------:R-:W-:Y:S05]  /*01e0*/  BRA.U UP0, `(.L_x_37) ;  /* 0x00000001000c7547 */ /* 0x000fea000b800000 */
[----:B-----5:R-:W-:Y:S01]  /*01f0*/  VIMNMX.U16x2 R6, PT, PT, R6, UR8, !PT ;  /* 0x0000000806067c48 */ /* 0x020fe2000ffe0200 */
[----:B------:R-:W-:Y:S06]  /*0200*/  BRA `(.L_x_37) ;  /* 0x0000000000047947 */ /* 0x000fec0003800000 */
.L_x_36:
[----:B-----5:R-:W-:-:S07]  /*0210*/  VIMNMX.U16x2 R6, PT, PT, R6, UR8, PT ;  /* 0x0000000806067c48 */ /* 0x020fce000bfe0200 */
.L_x_37:
[----:B------:R-:W0:Y:S01]  /*0220*/  LDCU.64 UR6, c[0x0][0x390] ;  /* 0x00007200ff0677ac */ /* 0x000e220008000a00 */
[----:B------:R-:W-:Y:S02]  /*0230*/  SHF.R.S32.HI R3, RZ, 0x1f, R5 ;  /* 0x0000001fff037819 */ /* 0x000fe40000011405 */
[----:B0-----:R-:W-:-:S04]  /*0240*/  IADD3 R2, P0, P1, R5, UR6, R0 ;  /* 0x0000000605027c10 */ /* 0x001fc8000f91e000 */
[----:B------:R-:W-:-:S05]  /*0250*/  IADD3.X R3, PT, PT, R3, UR7, R8, P0, P1 ;  /* 0x0000000703037c10 */ /* 0x000fca00087e2408 */
[----:B-----5:R-:W-:Y:S01]  /*0260*/  STG.E.U8 desc[UR4][R2.64], R6 ;  /* 0x0000000602007986 */ /* 0x020fe2000c101104 */
[----:B------:R-:W-:Y:S05]  /*0270*/  EXIT ;  /* 0x000000000000794d */ /* 0x000fea0003800000 */
.L_x_38:
        /* <DEDUP_REMOVED lines=16> */
.L_x_55:


//--------------------- .nv.shared.reserved.0     --------------------------
	.section	.nv.shared.reserved.0,"aw",@nobits
	.weak		__nv_reservedSMEM_offset_0_alias
	.size		__nv_reservedSMEM_offset_0_alias, 0, 64
	.other		__nv_reservedSMEM_offset_0_alias,@"STO_CUDA_RESERVED_SHARED STV_DEFAULT"
__nv_reservedSMEM_offset_0_alias:
	.zero		0
	.zero		64


//--------------------- .nv.constant0._Z34nppiThreshold_GTVal_8u_C4IR_kernelPhiiiPKhS1_ --------------------------
	.section	.nv.constant0._Z34nppiThreshold_GTVal_8u_C4IR_kernelPhiiiPKhS1_,"a",@progbits
	.sectionflags	@""
	.align	4
.nv.constant0._Z34nppiThreshold_GTVal_8u_C4IR_kernelPhiiiPKhS1_:
	.zero		936


//--------------------- .nv.constant0._Z33nppiThreshold_GTVal_8u_C4R_kernelPKhiPhiiiS0_S0_ --------------------------
	.section	.nv.constant0._Z33nppiThreshold_GTVal_8u_C4R_kernelPKhiPhiiiS0_S0_,"a",@progbits
	.sectionflags	@""
	.align	4
.nv.constant0._Z33nppiThreshold_GTVal_8u_C4R_kernelPKhiPhiiiS0_S0_:
	.zero		952


//--------------------- .nv.constant0._Z34nppiThreshold_GTVal_8u_C3IR_kernelPhiiiPKhS1_ --------------------------
	.section	.nv.constant0._Z34nppiThreshold_GTVal_8u_C3IR_kernelPhiiiPKhS1_,"a",@progbits
	.sectionflags	@""
	.align	4
.nv.constant0._Z34nppiThreshold_GTVal_8u_C3IR_kernelPhiiiPKhS1_:
	.zero		936


//--------------------- .nv.constant0._Z33nppiThreshold_GTVal_8u_C3R_kernelPKhiPhiiiS0_S0_ --------------------------
	.section	.nv.constant0._Z33nppiThreshold_GTVal_8u_C3R_kernelPKhiPhiiiS0_S0_,"a",@progbits
	.sectionflags	@""
	.align	4
.nv.constant0._Z33nppiThreshold_GTVal_8u_C3R_kernelPKhiPhiiiS0_S0_:
	.zero		952


//--------------------- .nv.constant0._Z34nppiThreshold_LTVal_8u_C4IR_kernelPhiiiPKhS1_ --------------------------
	.section	.nv.constant0._Z34nppiThreshold_LTVal_8u_C4IR_kernelPhiiiPKhS1_,"a",@progbits
	.sectionflags	@""
	.align	4
.nv.constant0._Z34nppiThreshold_LTVal_8u_C4IR_kernelPhiiiPKhS1_:
	.zero		936


//--------------------- .nv.constant0._Z33nppiThreshold_LTVal_8u_C4R_kernelPKhiPhiiiS0_S0_ --------------------------
	.section	.nv.constant0._Z33nppiThreshold_LTVal_8u_C4R_kernelPKhiPhiiiS0_S0_,"a",@progbits
	.sectionflags	@""
	.align	4
.nv.constant0._Z33nppiThreshold_LTVal_8u_C4R_kernelPKhiPhiiiS0_S0_:
	.zero		952


//--------------------- .nv.constant0._Z34nppiThreshold_LTVal_8u_C3IR_kernelPhiiiPKhS1_ --------------------------
	.section	.nv.constant0._Z34nppiThreshold_LTVal_8u_C3IR_kernelPhiiiPKhS1_,"a",@progbits
	.sectionflags	@""
	.align	4
.nv.constant0._Z34nppiThreshold_LTVal_8u_C3IR_kernelPhiiiPKhS1_:
	.zero		936


//--------------------- .nv.constant0._Z33nppiThreshold_LTVal_8u_C3R_kernelPKhiPhiiiS0_S0_ --------------------------
	.section	.nv.constant0._Z33nppiThreshold_LTVal_8u_C3R_kernelPKhiPhiiiS0_S0_,"a",@progbits
	.sectionflags	@""
	.align	4
.nv.constant0._Z33nppiThreshold_LTVal_8u_C3R_kernelPKhiPhiiiS0_S0_:
	.zero		952


//--------------------- .nv.constant0._Z34nppiThreshold_LTVal_32f_C1R_kernelPKfiPfiiiff --------------------------
	.section	.nv.constant0._Z34nppiThreshold_LTVal_32f_C1R_kernelPKfiPfiiiff,"a",@progbits
	.sectionflags	@""
	.align	4
.nv.constant0._Z34nppiThreshold_LTVal_32f_C1R_kernelPKfiPfiiiff:
	.zero		940


//--------------------- .nv.constant0._Z38nppiThreshold_LTValGTVal_8u_C1R_kernelPKhiPhiiihhhh --------------------------
	.section	.nv.constant0._Z38nppiThreshold_LTValGTVal_8u_C1R_kernelPKhiPhiiihhhh,"a",@progbits
	.sectionflags	@""
	.align	4
.nv.constant0._Z38nppiThreshold_LTValGTVal_8u_C1R_kernelPKhiPhiiihhhh:
	.zero		936


//--------------------- .nv.constant0._Z34nppiThreshold_GTVal_8u_C1IR_kernelPhiiihh --------------------------
	.section	.nv.constant0._Z34nppiThreshold_GTVal_8u_C1IR_kernelPhiiihh,"a",@progbits
	.sectionflags	@""
	.align	4
.nv.constant0._Z34nppiThreshold_GTVal_8u_C1IR_kernelPhiiihh:
	.zero		918


//--------------------- .nv.constant0._Z33nppiThreshold_GTVal_8u_C1R_kernelPKhiPhiiihh --------------------------
	.section	.nv.constant0._Z33nppiThreshold_GTVal_8u_C1R_kernelPKhiPhiiihh,"a",@progbits
	.sectionflags	@""
	.align	4
.nv.constant0._Z33nppiThreshold_GTVal_8u_C1R_kernelPKhiPhiiihh:
	.zero		934


//--------------------- .nv.constant0._Z34nppiThreshold_LTVal_8u_C1IR_kernelPhiiihh --------------------------
	.section	.nv.constant0._Z34nppiThreshold_LTVal_8u_C1IR_kernelPhiiihh,"a",@progbits
	.sectionflags	@""
	.align	4
.nv.constant0._Z34nppiThreshold_LTVal_8u_C1IR_kernelPhiiihh:
	.zero		918


//--------------------- .nv.constant0._Z33nppiThreshold_LTVal_8u_C1R_kernelPKhiPhiiihh --------------------------
	.section	.nv.constant0._Z33nppiThreshold_LTVal_8u_C1R_kernelPKhiPhiiihh,"a",@progbits
	.sectionflags	@""
	.align	4
.nv.constant0._Z33nppiThreshold_LTVal_8u_C1R_kernelPKhiPhiiihh:
	.zero		934


//--------------------- .nv.constant0._Z28nppiThreshold_32f_C1R_kernelPKfiPfiiif8NppCmpOp --------------------------
	.section	.nv.constant0._Z28nppiThreshold_32f_C1R_kernelPKfiPfiiif8NppCmpOp,"a",@progbits
	.sectionflags	@""
	.align	4
.nv.constant0._Z28nppiThreshold_32f_C1R_kernelPKfiPfiiif8NppCmpOp:
	.zero		940


//--------------------- .nv.constant0._Z28nppiThreshold_8u_C1IR_kernelPhiiih8NppCmpOp --------------------------
	.section	.nv.constant0._Z28nppiThreshold_8u_C1IR_kernelPhiiih8NppCmpOp,"a",@progbits
	.sectionflags	@""
	.align	4
.nv.constant0._Z28nppiThreshold_8u_C1IR_kernelPhiiih8NppCmpOp:
	.zero		924


//--------------------- .nv.constant0._Z27nppiThreshold_8u_C1R_kernelPKhiPhiiih8NppCmpOp --------------------------
	.section	.nv.constant0._Z27nppiThreshold_8u_C1R_kernelPKhiPhiiih8NppCmpOp,"a",@progbits
	.sectionflags	@""
	.align	4
.nv.constant0._Z27nppiThreshold_8u_C1R_kernelPKhiPhiiih8NppCmpOp:
	.zero		940


//--------------------- SYMBOLS --------------------------

	.type		.nv.reservedSmem.offset0,@object
	.size		.nv.reservedSmem.offset0,0x4
